def gluon_wgmma(
    a_ptr,
    b_ptr,
    c_ptr,
    M,
    N,
    K,
    stride_am,
    stride_bk,
    stride_cm,
    BLOCK_M: gl.constexpr,
    BLOCK_N: gl.constexpr,
    BLOCK_K: gl.constexpr,
    DTYPE: gl.constexpr,
    A_LAYOUT: gl.constexpr,
    B_LAYOUT: gl.constexpr,
    C_LAYOUT: gl.constexpr,
    B_SHAPE: gl.constexpr,
    TRANS_B: gl.constexpr,
    NUM_BUFFERS: gl.constexpr,
    NUM_WARPS: gl.constexpr,
):
    a_desc = tma.make_tensor_descriptor(
        a_ptr, [M, K], [stride_am, 1], [BLOCK_M, BLOCK_K], A_LAYOUT
    )
    b_desc = tma.make_tensor_descriptor(
        b_ptr,
        [N, K] if TRANS_B else [K, N],
        [stride_bk, 1],
        B_SHAPE,
        B_LAYOUT,
    )
    c_desc = tma.make_tensor_descriptor(
        c_ptr, [M, N], [stride_cm, 1], [BLOCK_M, BLOCK_N], C_LAYOUT
    )

    a_bufs = gl.allocate_shared_memory(
        DTYPE, [NUM_BUFFERS, BLOCK_M, BLOCK_K], A_LAYOUT
    )
    b_bufs = gl.allocate_shared_memory(DTYPE, [NUM_BUFFERS] + B_SHAPE, B_LAYOUT)

    pid_m = gl.program_id(0)
    pid_n = gl.program_id(1)
    off_m = pid_m * BLOCK_M
    off_n = pid_n * BLOCK_N

    mma_layout: gl.constexpr = pick_wgmma_layout(DTYPE, BLOCK_M, BLOCK_N, NUM_WARPS)
    acc = warpgroup_mma_init(
        gl.zeros((BLOCK_M, BLOCK_N), dtype=gl.float32, layout=mma_layout)
    )

    bars = gl.allocate_shared_memory(
        gl.int64, [NUM_BUFFERS, 1], mbarrier.MBarrierLayout()
    )
    for i in gl.static_range(NUM_BUFFERS):
        mbarrier.init(bars.index(i), count=1)
    idx = 0
    phase = 0

    for k in range(0, K, BLOCK_K):
        a = a_bufs.index(idx)
        b = b_bufs.index(idx)
        bar = bars.index(idx)
        mbarrier.expect(bar, a_desc.block_type.nbytes + b_desc.block_type.nbytes)
        tma.async_copy_global_to_shared(a_desc, [off_m, k], bar, a)
        tma.async_copy_global_to_shared(
            b_desc, [off_n, k] if TRANS_B else [k, off_n], bar, b
        )
        mbarrier.wait(bar, phase=phase)

        if TRANS_B:
            b = b.permute((1, 0))
        acc = warpgroup_mma_wait(num_outstanding=0, deps=(acc,))
        acc = warpgroup_mma(a, b, acc, is_async=True)

        idx += 1
        if idx == NUM_BUFFERS:
            idx = 0
            phase ^= 1

    acc = warpgroup_mma_wait(num_outstanding=0, deps=(acc,))
    for i in gl.static_range(NUM_BUFFERS):
        mbarrier.invalidate(bars.index(i))

    c_smem = gl.allocate_shared_memory(DTYPE, [BLOCK_M, BLOCK_N], C_LAYOUT)
    c_smem.store(acc.to(DTYPE))
    fence_async_shared()
    tma.async_copy_shared_to_global(c_desc, [off_m, off_n], c_smem)
    tma.store_wait(pendings=0)

# config = {"BLOCK_K": 128, "BLOCK_M": 256, "BLOCK_N": 128, "arch": "sm_90", "dtype": "fp16", "num_buffers": 2, "num_warps": 8, "trans_b": 0}
# arch = sm_90


// ===== COMPILED SASS (sm_90a) =====

	.target	sm_90a

	.elftype	@"ET_EXEC"


//--------------------- .note.nv.tkinfo           --------------------------
	.section	.note.nv.tkinfo,"",@"SHT_NOTE"
	.sectionflags	@"SHF_NOTE_NV_TKINFO"
	.tkinfo
        /*0018*/ 	.word	0x00000002
        /*0030*/ 	.string	""
        /*0030*/ 	.string	"ptxas"
        /*0030*/ 	.string	"Cuda compilation tools, release 13.0, V13.0.88"
        /*0030*/ 	.string	"Build cuda_13.0.r13.0/compiler.36424714_0"
        /*0030*/ 	.string	"-v  -suppress-debug-info  -lineinfo  -arch sm_90a "



//--------------------- .note.nv.cuinfo           --------------------------
	.section	.note.nv.cuinfo,"",@"SHT_NOTE"
	.sectionflags	@"SHF_NOTE_NV_CUINFO"
        /*0018*/ 	.short	0x0002
        /*001a*/ 	.short	0x005a
        /*001c*/ 	.short	0x0082
	.zero		2


//--------------------- .nv.info                  --------------------------
	.section	.nv.info,"",@"SHT_CUDA_INFO"
	.align	4


	//----- nvinfo : EIATTR_REGCOUNT
	.align		4
        /*0000*/ 	.byte	0x04, 0x2f
        /*0002*/ 	.short	(.L_1 - .L_0)
	.align		4
.L_0:
        /*0004*/ 	.word	index@(gluon_wgmma)
        /*0008*/ 	.word	0x0000009a


	//----- nvinfo : EIATTR_FRAME_SIZE
	.align		4
.L_1:
        /*000c*/ 	.byte	0x04, 0x11
        /*000e*/ 	.short	(.L_3 - .L_2)
	.align		4
.L_2:
        /*0010*/ 	.word	index@(gluon_wgmma)
        /*0014*/ 	.word	0x00000000


	//----- nvinfo : EIATTR_MIN_STACK_SIZE
	.align		4
.L_3:
        /*0018*/ 	.byte	0x04, 0x12
        /*001a*/ 	.short	(.L_5 - .L_4)
	.align		4
.L_4:
        /*001c*/ 	.word	index@(gluon_wgmma)
        /*0020*/ 	.word	0x00000000
.L_5:


//--------------------- .nv.compat                --------------------------
	.section	.nv.compat,"",@"SHT_CUDA_COMPAT_INFO"
	.align	4
        /*0000*/ 	.byte	0x02, 0x09, 0x01, 0x00, 0x02, 0x02, 0x04, 0x00, 0x02, 0x05, 0x05, 0x00, 0x03, 0x07, 0x01, 0x01
        /*0010*/ 	.byte	0x02, 0x03, 0x03, 0x00, 0x02, 0x06, 0x01, 0x00, 0x04, 0x0b, 0x08, 0x00, 0x00, 0x00, 0x00, 0x00
        /*0020*/ 	.byte	0x00, 0x00, 0x00, 0x00


//--------------------- .nv.info.gluon_wgmma      --------------------------
	.section	.nv.info.gluon_wgmma,"",@"SHT_CUDA_INFO"
	.sectionflags	@""
	.align	4


	//----- nvinfo : EIATTR_CUDA_API_VERSION
	.align		4
        /*0000*/ 	.byte	0x04, 0x37
        /*0002*/ 	.short	(.L_7 - .L_6)
.L_6:
        /*0004*/ 	.word	0x00000082


	//----- nvinfo : EIATTR_KPARAM_INFO
	.align		4
.L_7:
        /*0008*/ 	.byte	0x04, 0x17
        /*000a*/ 	.short	(.L_9 - .L_8)
.L_8:
        /*000c*/ 	.word	0x00000000
        /*0010*/ 	.short	0x000a
        /*0012*/ 	.short	0x0048
        /*0014*/ 	.byte	0x00, 0xf4, 0x21, 0x00


	//----- nvinfo : EIATTR_KPARAM_INFO
	.align		4
.L_9:
        /*0018*/ 	.byte	0x04, 0x17
        /*001a*/ 	.short	(.L_11 - .L_10)
.L_10:
        /*001c*/ 	.word	0x00000000
        /*0020*/ 	.short	0x0009
        /*0022*/ 	.short	0x0040
        /*0024*/ 	.byte	0x00, 0xf4, 0x21, 0x00


	//----- nvinfo : EIATTR_KPARAM_INFO
	.align		4
.L_11:
        /*0028*/ 	.byte	0x04, 0x17
        /*002a*/ 	.short	(.L_13 - .L_12)
.L_12:
        /*002c*/ 	.word	0x00000000
        /*0030*/ 	.short	0x0008
        /*0032*/ 	.short	0x0038
        /*0034*/ 	.byte	0x00, 0xf0, 0x21, 0x00


	//----- nvinfo : EIATTR_KPARAM_INFO
	.align		4
.L_13:
        /*0038*/ 	.byte	0x04, 0x17
        /*003a*/ 	.short	(.L_15 - .L_14)
.L_14:
        /*003c*/ 	.word	0x00000000
        /*0040*/ 	.short	0x0007
        /*0042*/ 	.short	0x0030
        /*0044*/ 	.byte	0x00, 0xf0, 0x21, 0x00


	//----- nvinfo : EIATTR_KPARAM_INFO
	.align		4
.L_15:
        /*0048*/ 	.byte	0x04, 0x17
        /*004a*/ 	.short	(.L_17 - .L_16)
.L_16:
        /*004c*/ 	.word	0x00000000
        /*0050*/ 	.short	0x0006
        /*0052*/ 	.short	0x0028
        /*0054*/ 	.byte	0x00, 0xf0, 0x21, 0x00


	//----- nvinfo : EIATTR_KPARAM_INFO
	.align		4
.L_17:
        /*0058*/ 	.byte	0x04, 0x17
        /*005a*/ 	.short	(.L_19 - .L_18)
.L_18:
        /*005c*/ 	.word	0x00000000
        /*0060*/ 	.short	0x0005
        /*0062*/ 	.short	0x0020
        /*0064*/ 	.byte	0x00, 0xf0, 0x11, 0x00


	//----- nvinfo : EIATTR_KPARAM_INFO
	.align		4
.L_19:
        /*0068*/ 	.byte	0x04, 0x17
        /*006a*/ 	.short	(.L_21 - .L_20)
.L_20:
        /*006c*/ 	.word	0x00000000
        /*0070*/ 	.short	0x0004
        /*0072*/ 	.short	0x001c
        /*0074*/ 	.byte	0x00, 0xf0, 0x11, 0x00


	//----- nvinfo : EIATTR_KPARAM_INFO
	.align		4
.L_21:
        /*0078*/ 	.byte	0x04, 0x17
        /*007a*/ 	.short	(.L_23 - .L_22)
.L_22:
        /*007c*/ 	.word	0x00000000
        /*0080*/ 	.short	0x0003
        /*0082*/ 	.short	0x0018
        /*0084*/ 	.byte	0x00, 0xf0, 0x11, 0x00


	//----- nvinfo : EIATTR_KPARAM_INFO
	.align		4
.L_23:
        /*0088*/ 	.byte	0x04, 0x17
        /*008a*/ 	.short	(.L_25 - .L_24)
.L_24:
        /*008c*/ 	.word	0x00000000
        /*0090*/ 	.short	0x0002
        /*0092*/ 	.short	0x0010
        /*0094*/ 	.byte	0x00, 0xf4, 0x21, 0x00


	//----- nvinfo : EIATTR_KPARAM_INFO
	.align		4
.L_25:
        /*0098*/ 	.byte	0x04, 0x17
        /*009a*/ 	.short	(.L_27 - .L_26)
.L_26:
        /*009c*/ 	.word	0x00000000
        /*00a0*/ 	.short	0x0001
        /*00a2*/ 	.short	0x0008
        /*00a4*/ 	.byte	0x00, 0xf4, 0x21, 0x00


	//----- nvinfo : EIATTR_KPARAM_INFO
	.align		4
.L_27:
        /*00a8*/ 	.byte	0x04, 0x17
        /*00aa*/ 	.short	(.L_29 - .L_28)
.L_28:
        /*00ac*/ 	.word	0x00000000
        /*00b0*/ 	.short	0x0000
        /*00b2*/ 	.short	0x0000
        /*00b4*/ 	.byte	0x00, 0xf4, 0x21, 0x00


	//----- nvinfo : EIATTR_SPARSE_MMA_MASK
	.align		4
.L_29:
        /*00b8*/ 	.byte	0x03, 0x50
        /*00ba*/ 	.short	0x0000


	//----- nvinfo : EIATTR_MAXREG_COUNT
	.align		4
        /*00bc*/ 	.byte	0x03, 0x1b
        /*00be*/ 	.short	0x00ff


	//----- nvinfo : EIATTR_NUM_BARRIERS
	.align		4
        /*00c0*/ 	.byte	0x02, 0x4c
        /*00c2*/ 	.byte	0x01
	.zero		1


	//----- nvinfo : EIATTR_MERCURY_ISA_VERSION
	.align		4
        /*00c4*/ 	.byte	0x03, 0x5f
        /*00c6*/ 	.short	0x0101


	//----- nvinfo : EIATTR_INT_WARP_WIDE_INSTR_OFFSETS
	.align		4
        /*00c8*/ 	.byte	0x04, 0x31
        /*00ca*/ 	.short	(.L_31 - .L_30)


	//   ....[0]....
.L_30:
        /*00cc*/ 	.word	0x00001300


	//   ....[1]....
        /*00d0*/ 	.word	0x00001320


	//   ....[2]....
        /*00d4*/ 	.word	0x000013d0


	//   ....[3]....
        /*00d8*/ 	.word	0x00001cb0


	//   ....[4]....
        /*00dc*/ 	.word	0x00001cc0


	//   ....[5]....
        /*00e0*/ 	.word	0x00001d80


	//   ....[6]....
        /*00e4*/ 	.word	0x00001d90


	//   ....[7]....
        /*00e8*/ 	.word	0x000028e0


	//   ....[8]....
        /*00ec*/ 	.word	0x000028f0


	//----- nvinfo : EIATTR_COOP_GROUP_MASK_REGIDS
	.align		4
.L_31:
        /*00f0*/ 	.byte	0x04, 0x29
        /*00f2*/ 	.short	(.L_33 - .L_32)


	//   ....[0]....
.L_32:
        /*00f4*/ 	.word	0xffffffff


	//   ....[1]....
        /*00f8*/ 	.word	0xffffffff


	//   ....[2]....
        /*00fc*/ 	.word	0xffffffff


	//----- nvinfo : EIATTR_COOP_GROUP_INSTR_OFFSETS
	.align		4
.L_33:
        /*0100*/ 	.byte	0x04, 0x28
        /*0102*/ 	.short	(.L_35 - .L_34)


	//   ....[0]....
.L_34:
        /*0104*/ 	.word	0x00000150


	//   ....[1]....
        /*0108*/ 	.word	0x00000720


	//   ....[2]....
        /*010c*/ 	.word	0x00000cd0


	//----- nvinfo : EIATTR_MBARRIER_INSTR_OFFSETS
	.align		4
.L_35:
        /*0110*/ 	.byte	0x04, 0x39
        /*0112*/ 	.short	(.L_37 - .L_36)


	//   ....[0]....
.L_36:
        /*0114*/ 	.word	0x00001470
        /*0118*/ 	.word	0x000000ff
        /*011c*/ 	.word	0x00030000
        /*0120*/ 	.short	0x0100
        /*0122*/ 	.byte	0x37
	.zero		1


	//   ....[1]....
        /*0124*/ 	.word	0x00001600
        /*0128*/ 	.word	0x000000ff
        /*012c*/ 	.word	0x00030008
        /*0130*/ 	.short	0x0100
        /*0132*/ 	.byte	0x37
	.zero		1


	//   ....[2]....
        /*0134*/ 	.word	0x00001ea0
        /*0138*/ 	.word	0x000000ff
        /*013c*/ 	.word	0x00030000
        /*0140*/ 	.short	0x010a
        /*0142*/ 	.byte	0x17
	.zero		1


	//   ....[3]....
        /*0144*/ 	.word	0x00002380
        /*0148*/ 	.word	0x000000ff
        /*014c*/ 	.word	0x00030000
        /*0150*/ 	.short	0x0108
        /*0152*/ 	.byte	0x37
	.zero		1


	//   ....[4]....
        /*0154*/ 	.word	0x00002480
        /*0158*/ 	.word	0x000000ff
        /*015c*/ 	.word	0x00030008
        /*0160*/ 	.short	0x0108
        /*0162*/ 	.byte	0x37
	.zero		1


	//   ....[5]....
        /*0164*/ 	.word	0x00002980
        /*0168*/ 	.word	0x000000ff
        /*016c*/ 	.word	0x00030000
        /*0170*/ 	.short	0x010a
        /*0172*/ 	.byte	0x17
	.zero		1


	//----- nvinfo : EIATTR_NUM_MBARRIERS
	.align		4
.L_37:
        /*0174*/ 	.byte	0x03, 0x38
        /*0176*/ 	.short	0x0002


	//----- nvinfo : EIATTR_EXIT_INSTR_OFFSETS
	.align		4
        /*0178*/ 	.byte	0x04, 0x1c
        /*017a*/ 	.short	(.L_39 - .L_38)


	//   ....[0]....
.L_38:
        /*017c*/ 	.word	0x00002970


	//----- nvinfo : EIATTR_REQNTID
	.align		4
.L_39:
        /*0180*/ 	.byte	0x04, 0x10
        /*0182*/ 	.short	(.L_41 - .L_40)
.L_40:
        /*0184*/ 	.word	0x00000100
        /*0188*/ 	.word	0x00000001
        /*018c*/ 	.word	0x00000001


	//----- nvinfo : EIATTR_CRS_STACK_SIZE
	.align		4
.L_41:
        /*0190*/ 	.byte	0x04, 0x1e
        /*0192*/ 	.short	(.L_43 - .L_42)
.L_42:
        /*0194*/ 	.word	0x00000000


	//----- nvinfo : EIATTR_CBANK_PARAM_SIZE
	.align		4
.L_43:
        /*0198*/ 	.byte	0x03, 0x19
        /*019a*/ 	.short	0x0050


	//----- nvinfo : EIATTR_PARAM_CBANK
	.align		4
        /*019c*/ 	.byte	0x04, 0x0a
        /*019e*/ 	.short	(.L_45 - .L_44)
	.align		4
.L_44:
        /*01a0*/ 	.word	index@(.nv.constant0.gluon_wgmma)
        /*01a4*/ 	.short	0x0210
        /*01a6*/ 	.short	0x0050


	//----- nvinfo : EIATTR_SW_WAR
	.align		4
.L_45:
        /*01a8*/ 	.byte	0x04, 0x36
        /*01aa*/ 	.short	(.L_47 - .L_46)
.L_46:
        /*01ac*/ 	.word	0x00000008
.L_47:


//--------------------- .nv.callgraph             --------------------------
	.section	.nv.callgraph,"",@"SHT_CUDA_CALLGRAPH"
	.align	4
	.sectionentsize	8
	.align		4
        /*0000*/ 	.word	0x00000000
	.align		4
        /*0004*/ 	.word	0xffffffff
	.align		4
        /*0008*/ 	.word	0x00000000
	.align		4
        /*000c*/ 	.word	0xfffffffe
	.align		4
        /*0010*/ 	.word	0x00000000
	.align		4
        /*0014*/ 	.word	0xfffffffd
	.align		4
        /*0018*/ 	.word	0x00000000
	.align		4
        /*001c*/ 	.word	0xfffffffc


//--------------------- .text.gluon_wgmma         --------------------------
	.section	.text.gluon_wgmma,"ax",@progbits
	.align	128
        .global         gluon_wgmma
        .type           gluon_wgmma,@function
        .size           gluon_wgmma,(.L_x_52 - gluon_wgmma)
        .other          gluon_wgmma,@"STO_CUDA_ENTRY STV_DEFAULT"
gluon_wgmma:
.text.gluon_wgmma:
[----:B------:R-:W-:Y:S01]  /*0000*/  LDC R1, c[0x0][0x28] ;  /* 0x00000a00ff017b82 */ /* 0x000fe20000000800 */
[----:B------:R-:W1:Y:S07]  /*0010*/  S2R R0, SR_TID.X ;  /* 0x0000000000007919 */ /* 0x000e6e0000002100 */
[----:B------:R-:W2:Y:S01]  /*0020*/  S2UR UR4, SR_CgaCtaId ;  /* 0x00000000000479c3 */ /* 0x000ea20000008800 */
[----:B------:R-:W-:Y:S01]  /*0030*/  UMOV UR55, 0x400 ;  /* 0x0000040000377882 */ /* 0x000fe20000000000 */
[----:B------:R-:W-:Y:S01]  /*0040*/  ULDC UR6, c[0x0][0xc] ;  /* 0x0000030000067ab9 */ /* 0x000fe20000000800 */
[----:B------:R-:W-:Y:S01]  /*0050*/  ULDC.64 UR48, c[0x0][0x250] ;  /* 0x0000940000307ab9 */ /* 0x000fe20000000a00 */
[----:B------:R-:W-:Y:S04]  /*0060*/  BSSY B0, `(.L_x_0) ;  /* 0x000001e000007945 */ /* 0x000fe80003800000 */
[----:B------:R-:W3:Y:S08]  /*0070*/  LDC R4, c[0x0][0x228] ;  /* 0x00008a00ff047b82 */ /* 0x000ef00000000800 */
[----:B------:R-:W4:Y:S08]  /*0080*/  LDC R15, c[0x0][0x230] ;  /* 0x00008c00ff0f7b82 */ /* 0x000f300000000800 */
[----:B------:R-:W-:Y:S01]  /*0090*/  S2UR UR50, SR_CTAID.Y ;  /* 0x00000000003279c3 */ /* 0x000fe20000002600 */
[----:B--2---:R-:W-:-:S03]  /*00a0*/  ULEA UR55, UR4, UR55, 0x18 ;  /* 0x0000003704377291 */ /* 0x004fc6000f8ec03f */
[----:B------:R-:W-:Y:S01]  /*00b0*/  ULDC UR4, c[0x0][0x10] ;  /* 0x0000040000047ab9 */ /* 0x000fe20000000800 */
[----:B-1----:R-:W-:-:S03]  /*00c0*/  LOP3.LUT R6, R0, 0xff, RZ, 0xc0, !PT ;  /* 0x000000ff00067812 */ /* 0x002fc600078ec0ff */
[----:B------:R-:W1:Y:S01]  /*00d0*/  S2UR UR5, SR_CTAID.Z ;  /* 0x00000000000579c3 */ /* 0x000e620000002700 */
[----:B---3--:R-:W-:Y:S01]  /*00e0*/  VIADD R4, R4, 0xffffffff ;  /* 0xffffffff04047836 */ /* 0x008fe20000000000 */
[C---:B------:R-:W-:Y:S02]  /*00f0*/  ISETP.GE.U32.AND P0, PT, R6.reuse, 0x20, PT ;  /* 0x000000200600780c */ /* 0x040fe40003f06070 */
[C---:B------:R-:W-:Y:S02]  /*0100*/  ISETP.NE.U32.AND P2, PT, R6.reuse, RZ, PT ;  /* 0x000000ff0600720c */ /* 0x040fe40003f45070 */
[----:B------:R-:W-:Y:S02]  /*0110*/  LEA R12, R6, UR55, 0x2 ;  /* 0x00000037060c7c11 */ /* 0x000fe4000f8e10ff */
[----:B------:R-:W2:Y:S01]  /*0120*/  S2UR UR51, SR_CTAID.X ;  /* 0x00000000003379c3 */ /* 0x000ea20000002500 */
[----:B----4-:R-:W-:-:S06]  /*0130*/  VIADD R14, R15, 0xffffffff ;  /* 0xffffffff0f0e7836 */ /* 0x010fcc0000000000 */
[----:B------:R3:W-:Y:S01]  /*0140*/  @!P0 STS [R12], RZ ;  /* 0x000000ff0c008388 */ /* 0x0007e20000000800 */
[----:B------:R-:W-:-:S03]  /*0150*/  NOP ;  /* 0x0000000000007918 */ /* 0x000fc60000000000 */
[----:B------:R3:W-:Y:S01]  /*0160*/  @!P2 STS [UR55+0x24], R4 ;  /* 0x00002404ff00a988 */ /* 0x0007e20008000837 */
[----:B-1----:R-:W-:-:S03]  /*0170*/  UIMAD UR4, UR5, UR4, UR50 ;  /* 0x00000004050472a4 */ /* 0x002fc6000f8e0232 */
[----:B------:R3:W-:Y:S01]  /*0180*/  @!P2 STS [UR55+0x20], R14 ;  /* 0x0000200eff00a988 */ /* 0x0007e20008000837 */
[----:B--2---:R-:W-:-:S04]  /*0190*/  UIMAD UR4, UR4, UR6, UR51 ;  /* 0x00000006040472a4 */ /* 0x004fc8000f8e0233 */
[----:B------:R-:W-:-:S04]  /*01a0*/  UIMAD UR8, UR4, 0x180, URZ ;  /* 0x00000180040878a4 */ /* 0x000fc8000f8e023f */
[----:B------:R-:W-:-:S04]  /*01b0*/  UIADD3 UR4, UP0, UR8, UR48, URZ ;  /* 0x0000003008047290 */ /* 0x000fc8000ff1e03f */
[----:B------:R-:W-:Y:S01]  /*01c0*/  ULEA.HI.X.SX32 UR5, UR8, UR49, 0x1, UP0 ;  /* 0x0000003108057291 */ /* 0x000fe200080f0e3f */
[----:B---3--:R-:W-:Y:S11]  /*01d0*/  @P2 BRA `(.L_x_1) ;  /* 0x0000000000182947 */ /* 0x008ff60003800000 */
[----:B------:R-:W1:Y:S01]  /*01e0*/  LDS R2, [UR55+0x8] ;  /* 0x00000837ff027984 */ /* 0x000e620008000800 */
[----:B------:R-:W2:Y:S01]  /*01f0*/  LDC.64 R8, c[0x0][0x210] ;  /* 0x00008400ff087b82 */ /* 0x000ea20000000a00 */
[----:B------:R-:W-:Y:S02]  /*0200*/  IMAD.MOV.U32 R3, RZ, RZ, 0x70 ;  /* 0x00000070ff037424 */ /* 0x000fe400078e00ff */
[----:B--2---:R2:W-:Y:S03]  /*0210*/  STS.64 [UR55], R8 ;  /* 0x00000008ff007988 */ /* 0x0045e60008000a37 */
[----:B-1----:R-:W-:-:S05]  /*0220*/  LOP3.LUT R2, R2, 0x10, R3, 0xd8, !PT ;  /* 0x0000001002027812 */ /* 0x002fca00078ed803 */
[----:B------:R2:W-:Y:S02]  /*0230*/  STS [UR55+0x8], R2 ;  /* 0x00000802ff007988 */ /* 0x0005e40008000837 */
.L_x_1:
[----:B------:R-:W-:Y:S05]  /*0240*/  BSYNC B0 ;  /* 0x0000000000007941 */ /* 0x000fea0003800000 */
.L_x_0:
[----:B------:R-:W-:Y:S04]  /*0250*/  BSSY B0, `(.L_x_2) ;  /* 0x000000a000007945 */ /* 0x000fe80003800000 */
[----:B------:R-:W-:Y:S05]  /*0260*/  @P2 BRA `(.L_x_3) ;  /* 0x0000000000202947 */ /* 0x000fea0003800000 */
[----:B--2---:R-:W1:Y:S01]  /*0270*/  LDS R2, [UR55+0x34] ;  /* 0x00003437ff027984 */ /* 0x004e620008000800 */
[----:B------:R-:W-:Y:S02]  /*0280*/  IMAD.MOV.U32 R3, RZ, RZ, 0x3f000000 ;  /* 0x3f000000ff037424 */ /* 0x000fe400078e00ff */
[----:B------:R-:W-:Y:S01]  /*0290*/  @!P2 IMAD.MOV.U32 R5, RZ, RZ, 0xff ;  /* 0x000000ffff05a424 */ /* 0x000fe200078e00ff */
[----:B------:R-:W2:Y:S02]  /*02a0*/  @!P2 LDS R8, [UR55+0x38] ;  /* 0x00003837ff08a984 */ /* 0x000ea40008000800 */
[----:B-1----:R-:W-:Y:S02]  /*02b0*/  LOP3.LUT R2, R2, 0xff000000, R3, 0xb8, !PT ;  /* 0xff00000002027812 */ /* 0x002fe400078eb803 */
[----:B--2---:R-:W-:-:S03]  /*02c0*/  @!P2 LOP3.LUT R3, R8, 0xff, R5, 0xb8, !PT ;  /* 0x000000ff0803a812 */ /* 0x004fc600078eb805 */
[----:B------:R1:W-:Y:S04]  /*02d0*/  STS [UR55+0x34], R2 ;  /* 0x00003402ff007988 */ /* 0x0003e80008000837 */
[----:B------:R1:W-:Y:S02]  /*02e0*/  @!P2 STS [UR55+0x38], R3 ;  /* 0x00003803ff00a988 */ /* 0x0003e40008000837 */
.L_x_3:
[----:B------:R-:W-:Y:S05]  /*02f0*/  BSYNC B0 ;  /* 0x0000000000007941 */ /* 0x000fea0003800000 */
.L_x_2:
[----:B------:R-:W-:Y:S04]  /*0300*/  BSSY B0, `(.L_x_4) ;  /* 0x000000e000007945 */ /* 0x000fe80003800000 */
[----:B------:R-:W-:Y:S05]  /*0310*/  @P2 BRA `(.L_x_5) ;  /* 0x0000000000302947 */ /* 0x000fea0003800000 */
[----:B-1----:R-:W1:Y:S01]  /*0320*/  LDS R3, [UR55+0x34] ;  /* 0x00003437ff037984 */ /* 0x002e620008000800 */
[----:B------:R-:W3:Y:S03]  /*0330*/  LDC.64 R10, c[0x0][0x238] ;  /* 0x00008e00ff0a7b82 */ /* 0x000ee60000000a00 */
[----:B--2---:R-:W2:Y:S01]  /*0340*/  LDS R2, [UR55+0x1c] ;  /* 0x00001c37ff027984 */ /* 0x004ea20008000800 */
[C---:B---3--:R-:W-:Y:S01]  /*0350*/  SHF.L.U64.HI R8, R10.reuse, 0x1, R11 ;  /* 0x000000010a087819 */ /* 0x048fe2000001020b */
[----:B------:R-:W-:-:S03]  /*0360*/  IMAD.SHL.U32 R5, R10, 0x2, RZ ;  /* 0x000000020a057824 */ /* 0x000fc600078e00ff */
[--C-:B------:R-:W-:Y:S02]  /*0370*/  SHF.R.U32.HI R7, RZ, 0x4, R8.reuse ;  /* 0x00000004ff077819 */ /* 0x100fe40000011608 */
[----:B------:R-:W-:-:S05]  /*0380*/  SHF.R.U64 R5, R5, 0x4, R8 ;  /* 0x0000000405057819 */ /* 0x000fca0000001208 */
[----:B------:R3:W-:Y:S01]  /*0390*/  STS [UR55+0xc], R5 ;  /* 0x00000c05ff007988 */ /* 0x0007e20008000837 */
[----:B-1----:R-:W-:Y:S02]  /*03a0*/  LOP3.LUT R3, R3, 0x7, RZ, 0xb8, !PT ;  /* 0x0000000703037812 */ /* 0x002fe400078eb8ff */
[----:B--2---:R-:W-:-:S03]  /*03b0*/  LOP3.LUT R2, R2, 0xf, R7, 0xb8, !PT ;  /* 0x0000000f02027812 */ /* 0x004fc600078eb807 */
[----:B------:R3:W-:Y:S04]  /*03c0*/  STS [UR55+0x34], R3 ;  /* 0x00003403ff007988 */ /* 0x0007e80008000837 */
[----:B------:R3:W-:Y:S02]  /*03d0*/  STS [UR55+0x1c], R2 ;  /* 0x00001c02ff007988 */ /* 0x0007e40008000837 */
.L_x_5:
[----:B------:R-:W-:Y:S05]  /*03e0*/  BSYNC B0 ;  /* 0x0000000000007941 */ /* 0x000fea0003800000 */
.L_x_4:
[----:B------:R-:W-:Y:S04]  /*03f0*/  BSSY B1, `(.L_x_6) ;  /* 0x000001b000017945 */ /* 0x000fe80003800000 */
[----:B------:R-:W-:Y:S01]  /*0400*/  BSSY B0, `(.L_x_7) ;  /* 0x0000016000007945 */ /* 0x000fe20003800000 */
[----:B------:R-:W-:-:S03]  /*0410*/  IMAD.MOV.U32 R13, RZ, RZ, RZ ;  /* 0x000000ffff0d7224 */ /* 0x000fc600078e00ff */
[----:B------:R-:W-:Y:S05]  /*0420*/  @P2 BRA `(.L_x_8) ;  /* 0x0000000000202947 */ /* 0x000fea0003800000 */
[----:B-123--:R-:W1:Y:S02]  /*0430*/  LDS R2, [UR55+0x34] ;  /* 0x00003437ff027984 */ /* 0x00ee640008000800 */
[----:B-1----:R-:W-:-:S05]  /*0440*/  LOP3.LUT R2, R2, 0x38, RZ, 0xb8, !PT ;  /* 0x0000003802027812 */ /* 0x002fca00078eb8ff */
[----:B------:R1:W-:Y:S01]  /*0450*/  STS [UR55+0x34], R2 ;  /* 0x00003402ff007988 */ /* 0x0003e20008000837 */
[----:B------:R-:W-:Y:S05]  /*0460*/  @P2 BRA `(.L_x_9) ;  /* 0x0000000000202947 */ /* 0x000fea0003800000 */
[----:B-1----:R-:W1:Y:S01]  /*0470*/  LDS R2, [UR55+0x8] ;  /* 0x00000837ff027984 */ /* 0x002e620008000800 */
[----:B------:R-:W-:-:S05]  /*0480*/  IMAD.MOV.U32 R3, RZ, RZ, 0x780 ;  /* 0x00000780ff037424 */ /* 0x000fca00078e00ff */
[----:B-1----:R-:W-:-:S05]  /*0490*/  LOP3.LUT R2, R2, 0x300, R3, 0xd8, !PT ;  /* 0x0000030002027812 */ /* 0x002fca00078ed803 */
[----:B------:R4:W-:Y:S02]  /*04a0*/  STS [UR55+0x8], R2 ;  /* 0x00000802ff007988 */ /* 0x0009e40008000837 */
.L_x_8:
[----:B------:R-:W-:Y:S05]  /*04b0*/  @P2 BRA `(.L_x_10) ;  /* 0x0000000000282947 */ /* 0x000fea0003800000 */
[----:B-1234-:R-:W1:Y:S02]  /*04c0*/  LDS R2, [UR55+0x8] ;  /* 0x00000837ff027984 */ /* 0x01ee640008000800 */
[----:B-1----:R-:W-:-:S05]  /*04d0*/  LOP3.LUT R2, R2, 0x1800, RZ, 0xb8, !PT ;  /* 0x0000180002027812 */ /* 0x002fca00078eb8ff */
[----:B------:R2:W-:Y:S02]  /*04e0*/  STS [UR55+0x8], R2 ;  /* 0x00000802ff007988 */ /* 0x0005e40008000837 */
.L_x_9:
[----:B------:R-:W-:Y:S05]  /*04f0*/  @P2 BREAK B0 ;  /* 0x0000000000002942 */ /* 0x000fea0003800000 */
[----:B------:R-:W-:Y:S05]  /*0500*/  @P2 BRA `(.L_x_11) ;  /* 0x0000000000242947 */ /* 0x000fea0003800000 */
[----:B------:R-:W3:Y:S01]  /*0510*/  LDS R3, [UR55+0x8] ;  /* 0x00000837ff037984 */ /* 0x000ee20008000800 */
[----:B-12---:R-:W-:-:S05]  /*0520*/  IMAD.MOV.U32 R2, RZ, RZ, 0x6000 ;  /* 0x00006000ff027424 */ /* 0x006fca00078e00ff */
[----:B---3--:R-:W-:-:S04]  /*0530*/  LOP3.LUT R2, R3, 0x6000, R2, 0xd8, !PT ;  /* 0x0000600003027812 */ /* 0x008fc800078ed802 */
[----:B------:R-:W-:-:S05]  /*0540*/  LOP3.LUT R2, R2, 0x400000, RZ, 0xb8, !PT ;  /* 0x0040000002027812 */ /* 0x000fca00078eb8ff */
[----:B------:R5:W-:Y:S02]  /*0550*/  STS [UR55+0x8], R2 ;  /* 0x00000802ff007988 */ /* 0x000be40008000837 */
.L_x_10:
[----:B------:R-:W-:Y:S05]  /*0560*/  BSYNC B0 ;  /* 0x0000000000007941 */ /* 0x000fea0003800000 */
.L_x_7:
[----:B-12345:R-:W1:Y:S02]  /*0570*/  @!P2 LDS R2, [UR55+0x8] ;  /* 0x00000837ff02a984 */ /* 0x03ee640008000800 */
[----:B-1----:R-:W-:-:S05]  /*0580*/  @!P2 LOP3.LUT R2, R2, 0x8000, RZ, 0xb8, !PT ;  /* 0x000080000202a812 */ /* 0x002fca00078eb8ff */
[----:B------:R3:W-:Y:S02]  /*0590*/  @!P2 STS [UR55+0x8], R2 ;  /* 0x00000802ff00a988 */ /* 0x0007e40008000837 */
.L_x_11:
[----:B------:R-:W-:Y:S05]  /*05a0*/  BSYNC B1 ;  /* 0x0000000000017941 */ /* 0x000fea0003800000 */
.L_x_6:
[----:B------:R-:W-:Y:S05]  /*05b0*/  WARPSYNC.ALL ;  /* 0x0000000000007948 */ /* 0x000fea0003800000 */
[----:B------:R-:W4:Y:S02]  /*05c0*/  LDC R5, c[0x0][0x22c] ;  /* 0x00008b00ff057b82 */ /* 0x000f240000000800 */
[----:B----4-:R-:W-:Y:S01]  /*05d0*/  VIADD R5, R5, 0xffffffff ;  /* 0xffffffff05057836 */ /* 0x010fe20000000000 */
[----:B------:R-:W-:Y:S06]  /*05e0*/  @P0 BRA `(.L_x_12) ;  /* 0x0000000000280947 */ /* 0x000fec0003800000 */
[----:B-123--:R-:W1:Y:S01]  /*05f0*/  S2R R2, SR_LANEID ;  /* 0x0000000000027919 */ /* 0x00ee620000000000 */
[----:B------:R-:W-:Y:S05]  /*0600*/  WARPSYNC.ALL ;  /* 0x0000000000007948 */ /* 0x000fea0003800000 */
[----:B-1----:R-:W-:-:S05]  /*0610*/  IMAD.SHL.U32 R7, R2, 0x4, RZ ;  /* 0x0000000402077824 */ /* 0x002fca00078e00ff */
[----:B------:R-:W1:Y:S01]  /*0620*/  LDS R9, [R7+UR55] ;  /* 0x0000003707097984 */ /* 0x000e620008000800 */
[----:B------:R-:W-:-:S05]  /*0630*/  IADD3 R2, P1, R7, UR4, RZ ;  /* 0x0000000407027c10 */ /* 0x000fca000ff3e0ff */
[----:B------:R-:W-:-:S05]  /*0640*/  IMAD.X R3, RZ, RZ, UR5, P1 ;  /* 0x00000005ff037e24 */ /* 0x000fca00088e06ff */
[----:B-1----:R4:W5:Y:S01]  /*0650*/  ATOMG.E.EXCH.STRONG.GPU PT, RZ, [R2], R9 ;  /* 0x0000000902ff73a8 */ /* 0x00296200041ee100 */
[----:B------:R-:W-:-:S04]  /*0660*/  DEPBAR {5,4,3,2,1,0} ;  /* 0x0000003f0000791a */ /* 0x000fc80000000000 */
[----:B------:R4:W-:Y:S01]  /*0670*/  UTMACCTL.IV [UR4] ;  /* 0x00000000040079b9 */ /* 0x0009e20008000000 */
[----:B------:R-:W-:Y:S01]  /*0680*/  NOP ;  /* 0x0000000000007918 */ /* 0x000fe20000000000 */
.L_x_12:
[----:B------:R-:W-:Y:S05]  /*0690*/  @P0 BRA `(.L_x_13) ;  /* 0x00000000000c0947 */ /* 0x000fea0003800000 */
[----:B------:R0:W-:Y:S01]  /*06a0*/  UTMACMDFLUSH ;  /* 0x00000000000079b7 */ /* 0x0001e20000000000 */
[----:B------:R-:W-:Y:S05]  /*06b0*/  @P0 BRA `(.L_x_13) ;  /* 0x0000000000040947 */ /* 0x000fea0003800000 */
[----:B------:R-:W-:-:S04]  /*06c0*/  DEPBAR.LE SB0, 0x0 ;  /* 0x000080000000791a */ /* 0x000fc80000000000 */
.L_x_13:
[----:B------:R-:W-:Y:S05]  /*06d0*/  WARPSYNC.ALL ;  /* 0x0000000000007948 */ /* 0x000fea0003800000 */
[----:B-----5:R-:W-:Y:S06]  /*06e0*/  BAR.SYNC.DEFER_BLOCKING 0x0 ;  /* 0x0000000000007b1d */ /* 0x020fec0000010000 */
[----:B------:R-:W-:Y:S02]  /*06f0*/  BSSY B1, `(.L_x_14) ;  /* 0x000000b000017945 */ /* 0x000fe40003800000 */
[----:B------:R-:W-:Y:S06]  /*0700*/  BAR.SYNC.DEFER_BLOCKING 0x0 ;  /* 0x0000000000007b1d */ /* 0x000fec0000010000 */
[----:B------:R5:W-:Y:S01]  /*0710*/  @!P0 STS [R12], RZ ;  /* 0x000000ff0c008388 */ /* 0x000be20000000800 */
[----:B------:R-:W-:Y:S01]  /*0720*/  NOP ;  /* 0x0000000000007918 */ /* 0x000fe20000000000 */
[----:B------:R-:W-:Y:S05]  /*0730*/  @P2 BRA `(.L_x_15) ;  /* 0x0000000000182947 */ /* 0x000fea0003800000 */
[----:B-1234-:R-:W1:Y:S01]  /*0740*/  LDS R2, [UR55+0x8] ;  /* 0x00000837ff027984 */ /* 0x01ee620008000800 */
[----:B------:R-:W2:Y:S01]  /*0750*/  LDC.64 R8, c[0x0][0x218] ;  /* 0x00008600ff087b82 */ /* 0x000ea20000000a00 */
[----:B------:R-:W-:Y:S02]  /*0760*/  IMAD.MOV.U32 R3, RZ, RZ, 0x70 ;  /* 0x00000070ff037424 */ /* 0x000fe400078e00ff */
[----:B--2---:R2:W-:Y:S03]  /*0770*/  STS.64 [UR55], R8 ;  /* 0x00000008ff007988 */ /* 0x0045e60008000a37 */
[----:B-1----:R-:W-:-:S05]  /*0780*/  LOP3.LUT R2, R2, 0x10, R3, 0xd8, !PT ;  /* 0x0000001002027812 */ /* 0x002fca00078ed803 */
[----:B------:R2:W-:Y:S02]  /*0790*/  STS [UR55+0x8], R2 ;  /* 0x00000802ff007988 */ /* 0x0005e40008000837 */
.L_x_15:
[----:B----4-:R-:W-:Y:S05]  /*07a0*/  BSYNC B1 ;  /* 0x0000000000017941 */ /* 0x010fea0003800000 */
.L_x_14:
[----:B------:R-:W-:Y:S04]  /*07b0*/  BSSY B1, `(.L_x_16) ;  /* 0x000000a000017945 */ /* 0x000fe80003800000 */
[----:B------:R-:W-:Y:S05]  /*07c0*/  @P2 BRA `(.L_x_17) ;  /* 0x0000000000202947 */ /* 0x000fea0003800000 */
[----:B-123--:R-:W1:Y:S01]  /*07d0*/  LDS R2, [UR55+0x34] ;  /* 0x00003437ff027984 */ /* 0x00ee620008000800 */
[----:B------:R-:W-:Y:S02]  /*07e0*/  IMAD.MOV.U32 R7, RZ, RZ, 0x3f000000 ;  /* 0x3f000000ff077424 */ /* 0x000fe400078e00ff */
[----:B------:R-:W-:Y:S01]  /*07f0*/  @!P2 IMAD.MOV.U32 R3, RZ, RZ, 0x7f ;  /* 0x0000007fff03a424 */ /* 0x000fe200078e00ff */
[----:B------:R-:W2:Y:S02]  /*0800*/  @!P2 LDS R8, [UR55+0x38] ;  /* 0x00003837ff08a984 */ /* 0x000ea40008000800 */
[----:B-1----:R-:W-:Y:S02]  /*0810*/  LOP3.LUT R2, R2, 0xff000000, R7, 0xb8, !PT ;  /* 0xff00000002027812 */ /* 0x002fe400078eb807 */
[----:B--2---:R-:W-:-:S03]  /*0820*/  @!P2 LOP3.LUT R3, R8, 0xff, R3, 0xb8, !PT ;  /* 0x000000ff0803a812 */ /* 0x004fc600078eb803 */
[----:B------:R4:W-:Y:S04]  /*0830*/  STS [UR55+0x34], R2 ;  /* 0x00003402ff007988 */ /* 0x0009e80008000837 */
[----:B------:R4:W-:Y:S02]  /*0840*/  @!P2 STS [UR55+0x38], R3 ;  /* 0x00003803ff00a988 */ /* 0x0009e40008000837 */
.L_x_17:
[----:B------:R-:W-:Y:S05]  /*0850*/  BSYNC B1 ;  /* 0x0000000000017941 */ /* 0x000fea0003800000 */
.L_x_16:
[----:B------:R-:W-:Y:S04]  /*0860*/  BSSY B1, `(.L_x_18) ;  /* 0x0000004000017945 */ /* 0x000fe80003800000 */
[----:B------:R-:W-:Y:S05]  /*0870*/  @P2 BRA `(.L_x_19) ;  /* 0x0000000000082947 */ /* 0x000fea0003800000 */
[----:B------:R1:W-:Y:S04]  /*0880*/  STS [UR55+0x24], R14 ;  /* 0x0000240eff007988 */ /* 0x0003e80008000837 */
[----:B------:R1:W-:Y:S02]  /*0890*/  STS [UR55+0x20], R5 ;  /* 0x00002005ff007988 */ /* 0x0003e40008000837 */
.L_x_19:
[----:B------:R-:W-:Y:S05]  /*08a0*/  BSYNC B1 ;  /* 0x0000000000017941 */ /* 0x000fea0003800000 */
.L_x_18:
[----:B------:R-:W-:Y:S04]  /*08b0*/  BSSY B1, `(.L_x_20) ;  /* 0x000000e000017945 */ /* 0x000fe80003800000 */
[----:B------:R-:W-:Y:S05]  /*08c0*/  @P2 BRA `(.L_x_21) ;  /* 0x0000000000302947 */ /* 0x000fea0003800000 */
[----:B----4-:R-:W4:Y:S01]  /*08d0*/  LDS R3, [UR55+0x34] ;  /* 0x00003437ff037984 */ /* 0x010f220008000800 */
[----:B------:R-:W4:Y:S03]  /*08e0*/  LDC.64 R10, c[0x0][0x240] ;  /* 0x00009000ff0a7b82 */ /* 0x000f260000000a00 */
[----:B-123--:R-:W1:Y:S01]  /*08f0*/  LDS R2, [UR55+0x1c] ;  /* 0x00001c37ff027984 */ /* 0x00ee620008000800 */
[C---:B----4-:R-:W-:Y:S01]  /*0900*/  SHF.L.U64.HI R8, R10.reuse, 0x1, R11 ;  /* 0x000000010a087819 */ /* 0x050fe2000001020b */
[----:B------:R-:W-:-:S03]  /*0910*/  IMAD.SHL.U32 R7, R10, 0x2, RZ ;  /* 0x000000020a077824 */ /* 0x000fc600078e00ff */
[--C-:B------:R-:W-:Y:S02]  /*0920*/  SHF.R.U32.HI R9, RZ, 0x4, R8.reuse ;  /* 0x00000004ff097819 */ /* 0x100fe40000011608 */
[----:B------:R-:W-:-:S05]  /*0930*/  SHF.R.U64 R7, R7, 0x4, R8 ;  /* 0x0000000407077819 */ /* 0x000fca0000001208 */
[----:B------:R2:W-:Y:S01]  /*0940*/  STS [UR55+0xc], R7 ;  /* 0x00000c07ff007988 */ /* 0x0005e20008000837 */
[----:B------:R-:W-:Y:S02]  /*0950*/  LOP3.LUT R3, R3, 0x7, RZ, 0xb8, !PT ;  /* 0x0000000703037812 */ /* 0x000fe400078eb8ff */
[----:B-1----:R-:W-:-:S03]  /*0960*/  LOP3.LUT R2, R2, 0xf, R9, 0xb8, !PT ;  /* 0x0000000f02027812 */ /* 0x002fc600078eb809 */
[----:B------:R2:W-:Y:S04]  /*0970*/  STS [UR55+0x34], R3 ;  /* 0x00003403ff007988 */ /* 0x0005e80008000837 */
[----:B------:R2:W-:Y:S02]  /*0980*/  STS [UR55+0x1c], R2 ;  /* 0x00001c02ff007988 */ /* 0x0005e40008000837 */
.L_x_21:
[----:B------:R-:W-:Y:S05]  /*0990*/  BSYNC B1 ;  /* 0x0000000000017941 */ /* 0x000fea0003800000 */
.L_x_20:
[----:B------:R-:W-:Y:S04]  /*09a0*/  BSSY B2, `(.L_x_22) ;  /* 0x000001a000027945 */ /* 0x000fe80003800000 */
[----:B------:R-:W-:Y:S04]  /*09b0*/  BSSY B1, `(.L_x_23) ;  /* 0x0000015000017945 */ /* 0x000fe80003800000 */
[----:B------:R-:W-:Y:S05]  /*09c0*/  @P2 BRA `(.L_x_24) ;  /* 0x0000000000202947 */ /* 0x000fea0003800000 */
[----:B-1234-:R-:W1:Y:S02]  /*09d0*/  LDS R2, [UR55+0x34] ;  /* 0x00003437ff027984 */ /* 0x01ee640008000800 */
[----:B-1----:R-:W-:-:S05]  /*09e0*/  LOP3.LUT R2, R2, 0x38, RZ, 0xb8, !PT ;  /* 0x0000003802027812 */ /* 0x002fca00078eb8ff */
[----:B------:R1:W-:Y:S01]  /*09f0*/  STS [UR55+0x34], R2 ;  /* 0x00003402ff007988 */ /* 0x0003e20008000837 */
[----:B------:R-:W-:Y:S05]  /*0a00*/  @P2 BRA `(.L_x_25) ;  /* 0x0000000000202947 */ /* 0x000fea0003800000 */
[----:B-1----:R-:W1:Y:S01]  /*0a10*/  LDS R2, [UR55+0x8] ;  /* 0x00000837ff027984 */ /* 0x002e620008000800 */
[----:B------:R-:W-:-:S05]  /*0a20*/  IMAD.MOV.U32 R3, RZ, RZ, 0x780 ;  /* 0x00000780ff037424 */ /* 0x000fca00078e00ff */
[----:B-1----:R-:W-:-:S05]  /*0a30*/  LOP3.LUT R2, R2, 0x300, R3, 0xd8, !PT ;  /* 0x0000030002027812 */ /* 0x002fca00078ed803 */
[----:B------:R1:W-:Y:S02]  /*0a40*/  STS [UR55+0x8], R2 ;  /* 0x00000802ff007988 */ /* 0x0003e40008000837 */
.L_x_24:
[----:B------:R-:W-:Y:S05]  /*0a50*/  @P2 BRA `(.L_x_26) ;  /* 0x0000000000282947 */ /* 0x000fea0003800000 */
[----:B-1234-:R-:W1:Y:S02]  /*0a60*/  LDS R2, [UR55+0x8] ;  /* 0x00000837ff027984 */ /* 0x01ee640008000800 */
[----:B-1----:R-:W-:-:S05]  /*0a70*/  LOP3.LUT R2, R2, 0x1800, RZ, 0xb8, !PT ;  /* 0x0000180002027812 */ /* 0x002fca00078eb8ff */
[----:B------:R2:W-:Y:S02]  /*0a80*/  STS [UR55+0x8], R2 ;  /* 0x00000802ff007988 */ /* 0x0005e40008000837 */
.L_x_25:
[----:B------:R-:W-:Y:S05]  /*0a90*/  @P2 BREAK B1 ;  /* 0x0000000000012942 */ /* 0x000fea0003800000 */
[----:B------:R-:W-:Y:S05]  /*0aa0*/  @P2 BRA `(.L_x_27) ;  /* 0x0000000000242947 */ /* 0x000fea0003800000 */
[----:B-12---:R-:W1:Y:S01]  /*0ab0*/  LDS R2, [UR55+0x8] ;  /* 0x00000837ff027984 */ /* 0x006e620008000800 */
[----:B------:R-:W-:-:S05]  /*0ac0*/  IMAD.MOV.U32 R3, RZ, RZ, 0x6000 ;  /* 0x00006000ff037424 */ /* 0x000fca00078e00ff */
[----:B-1----:R-:W-:-:S04]  /*0ad0*/  LOP3.LUT R2, R2, 0x6000, R3, 0xd8, !PT ;  /* 0x0000600002027812 */ /* 0x002fc800078ed803 */
[----:B------:R-:W-:-:S05]  /*0ae0*/  LOP3.LUT R2, R2, 0x400000, RZ, 0xb8, !PT ;  /* 0x0040000002027812 */ /* 0x000fca00078eb8ff */
[----:B------:R1:W-:Y:S02]  /*0af0*/  STS [UR55+0x8], R2 ;  /* 0x00000802ff007988 */ /* 0x0003e40008000837 */
.L_x_26:
[----:B------:R-:W-:Y:S05]  /*0b00*/  BSYNC B1 ;  /* 0x0000000000017941 */ /* 0x000fea0003800000 */
.L_x_23:
[----:B-1234-:R-:W1:Y:S02]  /*0b10*/  @!P2 LDS R2, [UR55+0x8] ;  /* 0x00000837ff02a984 */ /* 0x01ee640008000800 */
[----:B-1----:R-:W-:-:S05]  /*0b20*/  @!P2 LOP3.LUT R2, R2, 0x8000, RZ, 0xb8, !PT ;  /* 0x000080000202a812 */ /* 0x002fca00078eb8ff */
[----:B------:R3:W-:Y:S02]  /*0b30*/  @!P2 STS [UR55+0x8], R2 ;  /* 0x00000802ff00a988 */ /* 0x0007e40008000837 */
.L_x_27:
[----:B------:R-:W-:Y:S05]  /*0b40*/  BSYNC B2 ;  /* 0x0000000000027941 */ /* 0x000fea0003800000 */
.L_x_22:
[----:B------:R-:W-:Y:S05]  /*0b50*/  WARPSYNC.ALL ;  /* 0x0000000000007948 */ /* 0x000fea0003800000 */
[----:B------:R-:W-:-:S04]  /*0b60*/  UIADD3 UR7, UR8, 0x80, URZ ;  /* 0x0000008008077890 */ /* 0x000fc8000fffe03f */
[----:B------:R-:W-:-:S04]  /*0b70*/  UIADD3 UR6, UP0, UR7, UR48, URZ ;  /* 0x0000003007067290 */ /* 0x000fc8000ff1e03f */
[----:B------:R-:W-:Y:S01]  /*0b80*/  ULEA.HI.X.SX32 UR7, UR7, UR49, 0x1, UP0 ;  /* 0x0000003107077291 */ /* 0x000fe200080f0e3f */
[----:B------:R-:W-:Y:S11]  /*0b90*/  @P0 BRA `(.L_x_28) ;  /* 0x0000000000280947 */ /* 0x000ff60003800000 */
[----:B-123--:R-:W1:Y:S01]  /*0ba0*/  S2R R2, SR_LANEID ;  /* 0x0000000000027919 */ /* 0x00ee620000000000 */
[----:B------:R-:W-:Y:S05]  /*0bb0*/  WARPSYNC.ALL ;  /* 0x0000000000007948 */ /* 0x000fea0003800000 */
[----:B-1----:R-:W-:-:S05]  /*0bc0*/  IMAD.SHL.U32 R8, R2, 0x4, RZ ;  /* 0x0000000402087824 */ /* 0x002fca00078e00ff */
[----:B------:R-:W1:Y:S01]  /*0bd0*/  LDS R7, [R8+UR55] ;  /* 0x0000003708077984 */ /* 0x000e620008000800 */
[----:B------:R-:W-:-:S05]  /*0be0*/  IADD3 R2, P1, R8, UR6, RZ ;  /* 0x0000000608027c10 */ /* 0x000fca000ff3e0ff */
[----:B------:R-:W-:-:S05]  /*0bf0*/  IMAD.X R3, RZ, RZ, UR7, P1 ;  /* 0x00000007ff037e24 */ /* 0x000fca00088e06ff */
[----:B-1----:R4:W2:Y:S01]  /*0c00*/  ATOMG.E.EXCH.STRONG.GPU PT, RZ, [R2], R7 ;  /* 0x0000000702ff73a8 */ /* 0x0028a200041ee100 */
[----:B------:R-:W-:-:S04]  /*0c10*/  DEPBAR {5,4,3,2,1,0} ;  /* 0x0000003f0000791a */ /* 0x000fc80000000000 */
[----:B------:R4:W-:Y:S01]  /*0c20*/  UTMACCTL.IV [UR6] ;  /* 0x00000000060079b9 */ /* 0x0009e20008000000 */
[----:B------:R-:W-:Y:S01]  /*0c30*/  NOP ;  /* 0x0000000000007918 */ /* 0x000fe20000000000 */
.L_x_28:
[----:B------:R-:W-:Y:S05]  /*0c40*/  @P0 BRA `(.L_x_29) ;  /* 0x00000000000c0947 */ /* 0x000fea0003800000 */
[----:B------:R0:W-:Y:S01]  /*0c50*/  UTMACMDFLUSH ;  /* 0x00000000000079b7 */ /* 0x0001e20000000000 */
[----:B------:R-:W-:Y:S05]  /*0c60*/  @P0 BRA `(.L_x_29) ;  /* 0x0000000000040947 */ /* 0x000fea0003800000 */
[----:B------:R-:W-:-:S04]  /*0c70*/  DEPBAR.LE SB0, 0x0 ;  /* 0x000080000000791a */ /* 0x000fc80000000000 */
.L_x_29:
[----:B------:R-:W-:Y:S05]  /*0c80*/  WARPSYNC.ALL ;  /* 0x0000000000007948 */ /* 0x000fea0003800000 */
[----:B--2---:R-:W-:Y:S06]  /*0c90*/  BAR.SYNC.DEFER_BLOCKING 0x0 ;  /* 0x0000000000007b1d */ /* 0x004fec0000010000 */
[----:B------:R-:W-:Y:S02]  /*0ca0*/  BSSY B2, `(.L_x_30) ;  /* 0x000000b000027945 */ /* 0x000fe40003800000 */
[----:B------:R-:W-:Y:S06]  /*0cb0*/  BAR.SYNC.DEFER_BLOCKING 0x0 ;  /* 0x0000000000007b1d */ /* 0x000fec0000010000 */
[----:B------:R2:W-:Y:S01]  /*0cc0*/  @!P0 STS [R12], RZ ;  /* 0x000000ff0c008388 */ /* 0x0005e20000000800 */
[----:B------:R-:W-:Y:S01]  /*0cd0*/  NOP ;  /* 0x0000000000007918 */ /* 0x000fe20000000000 */
[----:B------:R-:W-:Y:S05]  /*0ce0*/  @P2 BRA `(.L_x_31) ;  /* 0x0000000000182947 */ /* 0x000fea0003800000 */
[----:B-1-34-:R-:W1:Y:S01]  /*0cf0*/  LDS R2, [UR55+0x8] ;  /* 0x00000837ff027984 */ /* 0x01ae620008000800 */
[----:B------:R-:W3:Y:S01]  /*0d00*/  LDC.64 R8, c[0x0][0x220] ;  /* 0x00008800ff087b82 */ /* 0x000ee20000000a00 */
[----:B------:R-:W-:Y:S02]  /*0d10*/  IMAD.MOV.U32 R3, RZ, RZ, 0x70 ;  /* 0x00000070ff037424 */ /* 0x000fe400078e00ff */
[----:B---3--:R3:W-:Y:S03]  /*0d20*/  STS.64 [UR55], R8 ;  /* 0x00000008ff007988 */ /* 0x0087e60008000a37 */
[----:B-1----:R-:W-:-:S05]  /*0d30*/  LOP3.LUT R2, R2, 0x10, R3, 0xd8, !PT ;  /* 0x0000001002027812 */ /* 0x002fca00078ed803 */
[----:B------:R3:W-:Y:S02]  /*0d40*/  STS [UR55+0x8], R2 ;  /* 0x00000802ff007988 */ /* 0x0007e40008000837 */
.L_x_31:
[----:B----4-:R-:W-:Y:S05]  /*0d50*/  BSYNC B2 ;  /* 0x0000000000027941 */ /* 0x010fea0003800000 */
.L_x_30:
[----:B------:R-:W-:Y:S04]  /*0d60*/  BSSY B3, `(.L_x_32) ;  /* 0x0000011000037945 */ /* 0x000fe80003800000 */
[----:B------:R-:W-:Y:S04]  /*0d70*/  BSSY B2, `(.L_x_33) ;  /* 0x000000e000027945 */ /* 0x000fe80003800000 */
[----:B------:R-:W-:Y:S05]  /*0d80*/  @P2 BRA `(.L_x_34) ;  /* 0x0000000000242947 */ /* 0x000fea0003800000 */
[----:B-1-3--:R-:W1:Y:S01]  /*0d90*/  LDS R2, [UR55+0x34] ;  /* 0x00003437ff027984 */ /* 0x00ae620008000800 */
[----:B------:R-:W-:-:S05]  /*0da0*/  IMAD.MOV.U32 R3, RZ, RZ, 0x3f000000 ;  /* 0x3f000000ff037424 */ /* 0x000fca00078e00ff */
[----:B-1----:R-:W-:-:S05]  /*0db0*/  LOP3.LUT R2, R2, 0xff000000, R3, 0xb8, !PT ;  /* 0xff00000002027812 */ /* 0x002fca00078eb803 */
[----:B------:R1:W-:Y:S01]  /*0dc0*/  STS [UR55+0x34], R2 ;  /* 0x00003402ff007988 */ /* 0x0003e20008000837 */
[----:B------:R-:W-:Y:S05]  /*0dd0*/  @P2 BRA `(.L_x_35) ;  /* 0x00000000001c2947 */ /* 0x000fea0003800000 */
[----:B-1----:R-:W1:Y:S01]  /*0de0*/  LDS R2, [UR55+0x38] ;  /* 0x00003837ff027984 */ /* 0x002e620008000800 */
[----:B------:R-:W-:-:S05]  /*0df0*/  IMAD.MOV.U32 R3, RZ, RZ, 0xff ;  /* 0x000000ffff037424 */ /* 0x000fca00078e00ff */
[----:B-1----:R-:W-:-:S05]  /*0e00*/  LOP3.LUT R2, R2, 0xff, R3, 0xb8, !PT ;  /* 0x000000ff02027812 */ /* 0x002fca00078eb803 */
[----:B------:R4:W-:Y:S02]  /*0e10*/  STS [UR55+0x38], R2 ;  /* 0x00003802ff007988 */ /* 0x0009e40008000837 */
.L_x_34:
[----:B------:R-:W-:Y:S05]  /*0e20*/  @P2 BREAK B2 ;  /* 0x0000000000022942 */ /* 0x000fea0003800000 */
[----:B------:R-:W-:Y:S05]  /*0e30*/  @P2 BRA `(.L_x_36) ;  /* 0x00000000000c2947 */ /* 0x000fea0003800000 */
[----:B------:R1:W-:Y:S02]  /*0e40*/  STS [UR55+0x20], R5 ;  /* 0x00002005ff007988 */ /* 0x0003e40008000837 */
.L_x_35:
[----:B------:R-:W-:Y:S05]  /*0e50*/  BSYNC B2 ;  /* 0x0000000000027941 */ /* 0x000fea0003800000 */
.L_x_33:
[----:B------:R1:W-:Y:S02]  /*0e60*/  @!P2 STS [UR55+0x24], R4 ;  /* 0x00002404ff00a988 */ /* 0x0003e40008000837 */
.L_x_36:
[----:B------:R-:W-:Y:S05]  /*0e70*/  BSYNC B3 ;  /* 0x0000000000037941 */ /* 0x000fea0003800000 */
.L_x_32:
[----:B------:R-:W-:Y:S05]  /*0e80*/  WARPSYNC.ALL ;  /* 0x0000000000007948 */ /* 0x000fea0003800000 */
[----:B------:R-:W-:Y:S04]  /*0e90*/  BSSY B3, `(.L_x_37) ;  /* 0x000000e000037945 */ /* 0x000fe80003800000 */
[----:B------:R-:W-:Y:S05]  /*0ea0*/  @P2 BRA `(.L_x_38) ;  /* 0x0000000000302947 */ /* 0x000fea0003800000 */
[----:B------:R-:W5:Y:S01]  /*0eb0*/  LDS R3, [UR55+0x34] ;  /* 0x00003437ff037984 */ /* 0x000f620008000800 */
[----:B-1----:R-:W1:Y:S03]  /*0ec0*/  LDC.64 R4, c[0x0][0x248] ;  /* 0x00009200ff047b82 */ /* 0x002e660000000a00 */
[----:B---34-:R-:W3:Y:S01]  /*0ed0*/  LDS R2, [UR55+0x1c] ;  /* 0x00001c37ff027984 */ /* 0x018ee20008000800 */
[C---:B-1----:R-:W-:Y:S01]  /*0ee0*/  SHF.L.U64.HI R5, R4.reuse, 0x1, R5 ;  /* 0x0000000104057819 */ /* 0x042fe20000010205 */
[----:B------:R-:W-:-:S03]  /*0ef0*/  IMAD.SHL.U32 R4, R4, 0x2, RZ ;  /* 0x0000000204047824 */ /* 0x000fc600078e00ff */
[--C-:B------:R-:W-:Y:S02]  /*0f00*/  SHF.R.U32.HI R7, RZ, 0x4, R5.reuse ;  /* 0x00000004ff077819 */ /* 0x100fe40000011605 */
[----:B------:R-:W-:-:S05]  /*0f10*/  SHF.R.U64 R4, R4, 0x4, R5 ;  /* 0x0000000404047819 */ /* 0x000fca0000001205 */
[----:B------:R1:W-:Y:S01]  /*0f20*/  STS [UR55+0xc], R4 ;  /* 0x00000c04ff007988 */ /* 0x0003e20008000837 */
[----:B-----5:R-:W-:Y:S02]  /*0f30*/  LOP3.LUT R3, R3, 0x7, RZ, 0xb8, !PT ;  /* 0x0000000703037812 */ /* 0x020fe400078eb8ff */
[----:B---3--:R-:W-:-:S03]  /*0f40*/  LOP3.LUT R2, R2, 0xf, R7, 0xb8, !PT ;  /* 0x0000000f02027812 */ /* 0x008fc600078eb807 */
[----:B------:R1:W-:Y:S04]  /*0f50*/  STS [UR55+0x34], R3 ;  /* 0x00003403ff007988 */ /* 0x0003e80008000837 */
[----:B------:R1:W-:Y:S02]  /*0f60*/  STS [UR55+0x1c], R2 ;  /* 0x00001c02ff007988 */ /* 0x0003e40008000837 */
.L_x_38:
[----:B------:R-:W-:Y:S05]  /*0f70*/  BSYNC B3 ;  /* 0x0000000000037941 */ /* 0x000fea0003800000 */
.L_x_37:
[----:B------:R-:W-:Y:S04]  /*0f80*/  BSSY B3, `(.L_x_39) ;  /* 0x000001a000037945 */ /* 0x000fe80003800000 */
[----:B------:R-:W-:Y:S04]  /*0f90*/  BSSY B4, `(.L_x_40) ;  /* 0x0000015000047945 */ /* 0x000fe80003800000 */
[----:B------:R-:W-:Y:S05]  /*0fa0*/  @P2 BRA `(.L_x_41) ;  /* 0x0000000000202947 */ /* 0x000fea0003800000 */
[----:B-1-34-:R-:W1:Y:S02]  /*0fb0*/  LDS R2, [UR55+0x34] ;  /* 0x00003437ff027984 */ /* 0x01ae640008000800 */
[----:B-1----:R-:W-:-:S05]  /*0fc0*/  LOP3.LUT R2, R2, 0x38, RZ, 0xb8, !PT ;  /* 0x0000003802027812 */ /* 0x002fca00078eb8ff */
[----:B------:R1:W-:Y:S01]  /*0fd0*/  STS [UR55+0x34], R2 ;  /* 0x00003402ff007988 */ /* 0x0003e20008000837 */
[----:B------:R-:W-:Y:S05]  /*0fe0*/  @P2 BRA `(.L_x_42) ;  /* 0x0000000000202947 */ /* 0x000fea0003800000 */
[----:B-1----:R-:W1:Y:S01]  /*0ff0*/  LDS R2, [UR55+0x8] ;  /* 0x00000837ff027984 */ /* 0x002e620008000800 */
[----:B------:R-:W-:-:S05]  /*1000*/  IMAD.MOV.U32 R3, RZ, RZ, 0x780 ;  /* 0x00000780ff037424 */ /* 0x000fca00078e00ff */
[----:B-1----:R-:W-:-:S05]  /*1010*/  LOP3.LUT R2, R2, 0x300, R3, 0xd8, !PT ;  /* 0x0000030002027812 */ /* 0x002fca00078ed803 */
[----:B------:R1:W-:Y:S02]  /*1020*/  STS [UR55+0x8], R2 ;  /* 0x00000802ff007988 */ /* 0x0003e40008000837 */
.L_x_41:
[----:B------:R-:W-:Y:S05]  /*1030*/  @P2 BRA `(.L_x_43) ;  /* 0x0000000000282947 */ /* 0x000fea0003800000 */
[----:B-1-34-:R-:W1:Y:S02]  /*1040*/  LDS R2, [UR55+0x8] ;  /* 0x00000837ff027984 */ /* 0x01ae640008000800 */
[----:B-1----:R-:W-:-:S05]  /*1050*/  LOP3.LUT R2, R2, 0x1800, RZ, 0xb8, !PT ;  /* 0x0000180002027812 */ /* 0x002fca00078eb8ff */
[----:B------:R3:W-:Y:S02]  /*1060*/  STS [UR55+0x8], R2 ;  /* 0x00000802ff007988 */ /* 0x0007e40008000837 */
.L_x_42:
[----:B------:R-:W-:Y:S05]  /*1070*/  @P2 BREAK B4 ;  /* 0x0000000000042942 */ /* 0x000fea0003800000 */
[----:B------:R-:W-:Y:S05]  /*1080*/  @P2 BRA `(.L_x_44) ;  /* 0x0000000000242947 */ /* 0x000fea0003800000 */
[----:B-1-3--:R-:W1:Y:S01]  /*1090*/  LDS R2, [UR55+0x8] ;  /* 0x00000837ff027984 */ /* 0x00ae620008000800 */
[----:B------:R-:W-:-:S05]  /*10a0*/  IMAD.MOV.U32 R3, RZ, RZ, 0x6000 ;  /* 0x00006000ff037424 */ /* 0x000fca00078e00ff */
[----:B-1----:R-:W-:-:S04]  /*10b0*/  LOP3.LUT R2, R2, 0x6000, R3, 0xd8, !PT ;  /* 0x0000600002027812 */ /* 0x002fc800078ed803 */
[----:B------:R-:W-:-:S05]  /*10c0*/  LOP3.LUT R2, R2, 0x400000, RZ, 0xb8, !PT ;  /* 0x0040000002027812 */ /* 0x000fca00078eb8ff */
[----:B------:R1:W-:Y:S02]  /*10d0*/  STS [UR55+0x8], R2 ;  /* 0x00000802ff007988 */ /* 0x0003e40008000837 */
.L_x_43:
[----:B------:R-:W-:Y:S05]  /*10e0*/  BSYNC B4 ;  /* 0x0000000000047941 */ /* 0x000fea0003800000 */
.L_x_40:
[----:B-1-34-:R-:W1:Y:S02]  /*10f0*/  @!P2 LDS R2, [UR55+0x8] ;  /* 0x00000837ff02a984 */ /* 0x01ae640008000800 */
[----:B-1----:R-:W-:-:S05]  /*1100*/  @!P2 LOP3.LUT R2, R2, 0x8000, RZ, 0xb8, !PT ;  /* 0x000080000202a812 */ /* 0x002fca00078eb8ff */
[----:B------:R4:W-:Y:S02]  /*1110*/  @!P2 STS [UR55+0x8], R2 ;  /* 0x00000802ff00a988 */ /* 0x0009e40008000837 */
.L_x_44:
[----:B------:R-:W-:Y:S05]  /*1120*/  BSYNC B3 ;  /* 0x0000000000037941 */ /* 0x000fea0003800000 */
.L_x_39:
[----:B------:R-:W-:Y:S05]  /*1130*/  WARPSYNC.ALL ;  /* 0x0000000000007948 */ /* 0x000fea0003800000 */
[----:B------:R-:W-:Y:S01]  /*1140*/  UIADD3 UR8, UR8, 0x100, URZ ;  /* 0x0000010008087890 */ /* 0x000fe2000fffe03f */
[----:B------:R-:W-:Y:S01]  /*1150*/  ISETP.GE.AND P1, PT, R15, 0x1, PT ;  /* 0x000000010f00780c */ /* 0x000fe20003f26270 */
[----:B------:R-:W-:Y:S01]  /*1160*/  IMAD.MOV.U32 R88, RZ, RZ, RZ ;  /* 0x000000ffff587224 */ /* 0x000fe200078e00ff */
[----:B------:R-:W-:Y:S01]  /*1170*/  SHF.R.U32.HI R7, RZ, 0x5, R0 ;  /* 0x00000005ff077819 */ /* 0x000fe20000011600 */
[----:B------:R-:W-:-:S04]  /*1180*/  UIADD3 UR48, UP0, UR8, UR48, URZ ;  /* 0x0000003008307290 */ /* 0x000fc8000ff1e03f */
[----:B------:R-:W-:Y:S01]  /*1190*/  ULEA.HI.X.SX32 UR49, UR8, UR49, 0x1, UP0 ;  /* 0x0000003108317291 */ /* 0x000fe200080f0e3f */
[----:B------:R-:W-:Y:S11]  /*11a0*/  @P0 BRA `(.L_x_45) ;  /* 0x0000000000280947 */ /* 0x000ff60003800000 */
[----:B-1-34-:R-:W1:Y:S01]  /*11b0*/  S2R R2, SR_LANEID ;  /* 0x0000000000027919 */ /* 0x01ae620000000000 */
[----:B------:R-:W-:Y:S05]  /*11c0*/  WARPSYNC.ALL ;  /* 0x0000000000007948 */ /* 0x000fea0003800000 */
[----:B-1----:R-:W-:-:S05]  /*11d0*/  IMAD.SHL.U32 R4, R2, 0x4, RZ ;  /* 0x0000000402047824 */ /* 0x002fca00078e00ff */
[----:B------:R-:W1:Y:S01]  /*11e0*/  LDS R5, [R4+UR55] ;  /* 0x0000003704057984 */ /* 0x000e620008000800 */
[----:B------:R-:W-:-:S05]  /*11f0*/  IADD3 R2, P3, R4, UR48, RZ ;  /* 0x0000003004027c10 */ /* 0x000fca000ff7e0ff */
[----:B------:R-:W-:-:S05]  /*1200*/  IMAD.X R3, RZ, RZ, UR49, P3 ;  /* 0x00000031ff037e24 */ /* 0x000fca00098e06ff */
[----:B-1----:R1:W3:Y:S01]  /*1210*/  ATOMG.E.EXCH.STRONG.GPU PT, RZ, [R2], R5 ;  /* 0x0000000502ff73a8 */ /* 0x0022e200041ee100 */
[----:B------:R-:W-:-:S04]  /*1220*/  DEPBAR {5,4,3,2,1,0} ;  /* 0x0000003f0000791a */ /* 0x000fc80000000000 */
[----:B------:R1:W-:Y:S01]  /*1230*/  UTMACCTL.IV [UR48] ;  /* 0x00000000300079b9 */ /* 0x0003e20008000000 */
[----:B------:R-:W-:Y:S01]  /*1240*/  NOP ;  /* 0x0000000000007918 */ /* 0x000fe20000000000 */
.L_x_45:
[----:B------:R-:W-:Y:S05]  /*1250*/  @P0 BRA `(.L_x_46) ;  /* 0x00000000000c0947 */ /* 0x000fea0003800000 */
[----:B------:R0:W-:Y:S01]  /*1260*/  UTMACMDFLUSH ;  /* 0x00000000000079b7 */ /* 0x0001e20000000000 */
[----:B------:R-:W-:Y:S05]  /*1270*/  @P0 BRA `(.L_x_46) ;  /* 0x0000000000040947 */ /* 0x000fea0003800000 */
[----:B------:R-:W-:-:S04]  /*1280*/  DEPBAR.LE SB0, 0x0 ;  /* 0x000080000000791a */ /* 0x000fc80000000000 */
.L_x_46:
[----:B------:R-:W-:Y:S05]  /*1290*/  WARPSYNC.ALL ;  /* 0x0000000000007948 */ /* 0x000fea0003800000 */
[----:B---3--:R-:W-:Y:S01]  /*12a0*/  BAR.SYNC.DEFER_BLOCKING 0x0 ;  /* 0x0000000000007b1d */ /* 0x008fe20000010000 */
[----:B------:R-:W-:Y:S01]  /*12b0*/  R2UR UR53, R7 ;  /* 0x00000000073572ca */ /* 0x000fe200000e0000 */
[----:B------:R-:W-:Y:S01]  /*12c0*/  USHF.L.U32 UR54, UR50, 0x7, URZ ;  /* 0x0000000732367899 */ /* 0x000fe2000800063f */
[----:B------:R-:W-:Y:S01]  /*12d0*/  IMAD.MOV.U32 R89, RZ, RZ, RZ ;  /* 0x000000ffff597224 */ /* 0x000fe200078e00ff */
[----:B------:R-:W-:Y:S02]  /*12e0*/  CS2R R90, SRZ ;  /* 0x00000000005a7805 */ /* 0x000fe4000001ff00 */
[----:B------:R-:W-:Y:S01]  /*12f0*/  CS2R R92, SRZ ;  /* 0x00000000005c7805 */ /* 0x000fe2000001ff00 */
[----:B------:R-:W-:Y:S01]  /*1300*/  VOTEU.ALL UP0, P2 ;  /* 0x00000000003f7886 */ /* 0x000fe20001000000 */
[----:B------:R-:W-:Y:S01]  /*1310*/  UMOV UR8, 0x1 ;  /* 0x0000000100087882 */ /* 0x000fe20000000000 */
[----:B------:R-:W-:Y:S01]  /*1320*/  VOTEU.ALL UP1, P2 ;  /* 0x00000000003f7886 */ /* 0x000fe20001020000 */
[----:B------:R-:W-:-:S02]  /*1330*/  CS2R R94, SRZ ;  /* 0x00000000005e7805 */ /* 0x000fc4000001ff00 */
[----:B------:R-:W-:Y:S01]  /*1340*/  CS2R R96, SRZ ;  /* 0x0000000000607805 */ /* 0x000fe2000001ff00 */
[----:B------:R-:W-:-:S04]  /*1350*/  @!UP0 UIADD3 UR10, -UR8, 0x100000, URZ ;  /* 0x00100000080a8890 */ /* 0x000fc8000fffe13f */
[----:B------:R-:W-:Y:S02]  /*1360*/  @!UP0 USHF.L.U32 UR11, UR10, 0xb, URZ ;  /* 0x0000000b0a0b8899 */ /* 0x000fe4000800063f */
[----:B------:R-:W-:Y:S01]  /*1370*/  @!UP0 USHF.L.U32 UR10, UR10, 0x1, URZ ;  /* 0x000000010a0a8899 */ /* 0x000fe2000800063f */
[----:B------:R-:W-:Y:S01]  /*1380*/  CS2R R98, SRZ ;  /* 0x0000000000627805 */ /* 0x000fe2000001ff00 */
[----:B------:R-:W-:-:S04]  /*1390*/  @!UP0 UIADD3 UR8, -UR8, 0x100000, URZ ;  /* 0x0010000008088890 */ /* 0x000fc8000fffe13f */
[----:B------:R-:W-:Y:S02]  /*13a0*/  @!UP0 USHF.L.U32 UR9, UR8, 0xb, URZ ;  /* 0x0000000b08098899 */ /* 0x000fe4000800063f */
[----:B------:R-:W-:Y:S01]  /*13b0*/  @!UP0 USHF.L.U32 UR8, UR8, 0x1, URZ ;  /* 0x0000000108088899 */ /* 0x000fe2000800063f */
[----:B------:R-:W-:Y:S01]  /*13c0*/  CS2R R100, SRZ ;  /* 0x0000000000647805 */ /* 0x000fe2000001ff00 */
[----:B------:R-:W-:Y:S01]  /*13d0*/  VOTEU.ALL UP0, P2 ;  /* 0x00000000003f7886 */ /* 0x000fe20001000000 */
[----:B------:R-:W-:Y:S02]  /*13e0*/  CS2R R102, SRZ ;  /* 0x0000000000667805 */ /* 0x000fe4000001ff00 */
[----:B------:R-:W-:Y:S02]  /*13f0*/  CS2R R104, SRZ ;  /* 0x0000000000687805 */ /* 0x000fe4000001ff00 */
[----:B------:R-:W-:Y:S02]  /*1400*/  CS2R R106, SRZ ;  /* 0x00000000006a7805 */ /* 0x000fe4000001ff00 */
[----:B------:R-:W-:-:S02]  /*1410*/  CS2R R108, SRZ ;  /* 0x00000000006c7805 */ /* 0x000fc4000001ff00 */
[----:B------:R-:W-:Y:S02]  /*1420*/  CS2R R110, SRZ ;  /* 0x00000000006e7805 */ /* 0x000fe4000001ff00 */
[----:B------:R-:W-:Y:S02]  /*1430*/  CS2R R112, SRZ ;  /* 0x0000000000707805 */ /* 0x000fe4000001ff00 */
[----:B------:R-:W-:Y:S02]  /*1440*/  CS2R R114, SRZ ;  /* 0x0000000000727805 */ /* 0x000fe4000001ff00 */
[----:B------:R-:W-:Y:S01]  /*1450*/  CS2R R116, SRZ ;  /* 0x0000000000747805 */ /* 0x000fe2000001ff00 */
[----:B------:R-:W3:Y:S02]  /*1460*/  FENCE.VIEW.ASYNC.S ;  /* 0x00000000000073c6 */ /* 0x000ee40000000000 */
[----:B---3--:R3:W4:Y:S02]  /*1470*/  @!UP0 SYNCS.EXCH.64 URZ, [UR55+0x30000], UR10 ;  /* 0x0300000a373f85b2 */ /* 0x0087240008000100 */
[----:B----4-:R-:W-:Y:S01]  /*1480*/  BAR.SYNC.DEFER_BLOCKING 0x0 ;  /* 0x0000000000007b1d */ /* 0x010fe20000010000 */
[----:B------:R-:W-:-:S02]  /*1490*/  CS2R R118, SRZ ;  /* 0x0000000000767805 */ /* 0x000fc4000001ff00 */
[----:B------:R-:W-:Y:S02]  /*14a0*/  CS2R R120, SRZ ;  /* 0x0000000000787805 */ /* 0x000fe4000001ff00 */
[----:B------:R-:W-:Y:S02]  /*14b0*/  CS2R R122, SRZ ;  /* 0x00000000007a7805 */ /* 0x000fe4000001ff00 */
[----:B------:R-:W-:Y:S02]  /*14c0*/  CS2R R124, SRZ ;  /* 0x00000000007c7805 */ /* 0x000fe4000001ff00 */
[----:B------:R-:W-:Y:S02]  /*14d0*/  CS2R R126, SRZ ;  /* 0x00000000007e7805 */ /* 0x000fe4000001ff00 */
[----:B------:R-:W-:Y:S02]  /*14e0*/  CS2R R128, SRZ ;  /* 0x0000000000807805 */ /* 0x000fe4000001ff00 */
[----:B------:R-:W-:-:S02]  /*14f0*/  CS2R R130, SRZ ;  /* 0x0000000000827805 */ /* 0x000fc4000001ff00 */
[----:B------:R-:W-:Y:S02]  /*1500*/  CS2R R132, SRZ ;  /* 0x0000000000847805 */ /* 0x000fe4000001ff00 */
[----:B------:R-:W-:Y:S02]  /*1510*/  CS2R R134, SRZ ;  /* 0x0000000000867805 */ /* 0x000fe4000001ff00 */
[----:B------:R-:W-:Y:S01]  /*1520*/  CS2R R136, SRZ ;  /* 0x0000000000887805 */ /* 0x000fe2000001ff00 */
[----:B---3--:R-:W-:Y:S01]  /*1530*/  USHF.L.U32 UR11, UR51, 0x8, URZ ;  /* 0x00000008330b7899 */ /* 0x008fe2000800063f */
[----:B------:R-:W-:Y:S02]  /*1540*/  CS2R R138, SRZ ;  /* 0x00000000008a7805 */ /* 0x000fe4000001ff00 */
[----:B------:R-:W-:Y:S02]  /*1550*/  CS2R R140, SRZ ;  /* 0x00000000008c7805 */ /* 0x000fe4000001ff00 */
        /* <DEDUP_REMOVED lines=10> */
[----:B------:R3:W4:Y:S01]  /*1600*/  @!UP1 SYNCS.EXCH.64 URZ, [UR55+0x30008], UR8 ;  /* 0x03000808373f95b2 */ /* 0x0007220008000100 */
        /* <DEDUP_REMOVED lines=26> */
[----:B------:R-:W-:Y:S01]  /*17b0*/  CS2R R86, SRZ ;  /* 0x0000000000567805 */ /* 0x000fe2000001ff00 */
[----:B----4-:R-:W-:Y:S06]  /*17c0*/  @!P1 BRA `(.L_x_47) ;  /* 0x0000000800989947 */ /* 0x010fec0003800000 */
        /* <DEDUP_REMOVED lines=64> */
[----:B------:R-:W-:Y:S01]  /*1bd0*/  UMOV UR52, URZ ;  /* 0x0000003f00347c82 */ /* 0x000fe20008000000 */
[----:B------:R-:W-:-:S05]  /*1be0*/  UMOV UR15, URZ ;  /* 0x0000003f000f7c82 */ /* 0x000fca0008000000 */
.L_x_49:
[----:B------:R-:W-:Y:S01]  /*1bf0*/  BAR.SYNC.DEFER_BLOCKING 0x0 ;  /* 0x0000000000007b1d */ /* 0x000fe20000010000 */
[----:B------:R-:W-:Y:S01]  /*1c00*/  ULEA UR23, UR52, UR55, 0x3 ;  /* 0x0000003734177291 */ /* 0x000fe2000f8e183f */
[----:B-1----:R-:W-:Y:S01]  /*1c10*/  @!P2 IMAD.MOV.U32 R2, RZ, RZ, 0x18000 ;  /* 0x00018000ff02a424 */ /* 0x002fe200078e00ff */
[----:B------:R-:W-:Y:S01]  /*1c20*/  ELECT P0, URZ, PT ;  /* 0x00000000003f782f */ /* 0x000fe20003800000 */
[----:B---3--:R-:W-:-:S03]  /*1c30*/  ULEA UR8, UR52, UR55, 0xf ;  /* 0x0000003734087291 */ /* 0x008fc6000f8e783f */
[----:B------:R-:W-:Y:S01]  /*1c40*/  ISETP.LT.U32.AND P0, PT, R6, 0x40, P0 ;  /* 0x000000400600780c */ /* 0x000fe20000701070 */
[----:B------:R-:W-:Y:S02]  /*1c50*/  ULEA UR21, UR52, UR55, 0x10 ;  /* 0x0000003734157291 */ /* 0x000fe4000f8e803f */
[----:B------:R-:W-:Y:S02]  /*1c60*/  ULOP3.LUT UR12, UR53, 0x1, URZ, 0xc0, !UPT ;  /* 0x00000001350c7892 */ /* 0x000fe4000f8ec03f */
[----:B------:R-:W-:Y:S02]  /*1c70*/  UIADD3 UR22, UR8, 0x20000, URZ ;  /* 0x0002000008167890 */ /* 0x000fe4000fffe03f */
[----:B------:R-:W-:Y:S02]  /*1c80*/  ULEA UR8, UR12, UR21, 0xf ;  /* 0x000000150c087291 */ /* 0x000fe4000f8e783f */
[----:B------:R-:W-:Y:S01]  /*1c90*/  ULEA UR10, UR12, UR15, 0x6 ;  /* 0x0000000f0c0a7291 */ /* 0x000fe2000f8e303f */
[----:B------:R-:W-:-:S03]  /*1ca0*/  ELECT P1, URZ, PT ;  /* 0x00000000003f782f */ /* 0x000fc60003820000 */
[----:B------:R-:W-:Y:S01]  /*1cb0*/  VOTEU.ANY UP0, P0 ;  /* 0x00000000003f7886 */ /* 0x000fe20000000100 */
[----:B------:R-:W-:Y:S01]  /*1cc0*/  VOTEU.ANY UP2, P0 ;  /* 0x00000000003f7886 */ /* 0x000fe20000040100 */
[----:B------:R-:W-:Y:S01]  /*1cd0*/  ISETP.LT.U32.AND P1, PT, R6, 0x40, P1 ;  /* 0x000000400600780c */ /* 0x000fe20000f21070 */
[----:B------:R-:W-:Y:S01]  /*1ce0*/  ULEA UR14, UR12, UR54, 0x6 ;  /* 0x000000360c0e7291 */ /* 0x000fe2000f8e303f */
[----:B------:R1:W-:Y:S01]  /*1cf0*/  @!P2 SYNCS.ARRIVE.TRANS64 RZ, [UR23+0x30000], R2 ;  /* 0x03000002ffffa9a7 */ /* 0x0003e20008000017 */
[----:B------:R3:W-:Y:S06]  /*1d00*/  MEMBAR.ALL.CTA ;  /* 0x0000000000007992 */ /* 0x0007ec0000008000 */
[----:B---3--:R-:W3:Y:S01]  /*1d10*/  FENCE.VIEW.ASYNC.S ;  /* 0x00000000000073c6 */ /* 0x008ee20000000000 */
[----:B------:R-:W-:Y:S01]  /*1d20*/  @UP0 UIADD3 UR9, UR23, 0x30000, URZ ;  /* 0x0003000017090890 */ /* 0x000fe2000fffe03f */
[----:B------:R-:W-:Y:S01]  /*1d30*/  @UP0 UMOV UR16, UR4 ;  /* 0x0000000400100c82 */ /* 0x000fe20008000000 */
[----:B------:R-:W-:Y:S01]  /*1d40*/  @UP0 UMOV UR17, UR5 ;  /* 0x0000000500110c82 */ /* 0x000fe20008000000 */
[----:B------:R-:W-:Y:S01]  /*1d50*/  ULEA UR12, UR12, UR22, 0xe ;  /* 0x000000160c0c7291 */ /* 0x000fe2000f8e703f */
[----:B-1----:R-:W-:Y:S01]  /*1d60*/  SHF.L.U32 R2, R13, 0x1f, RZ ;  /* 0x0000001f0d027819 */ /* 0x002fe200000006ff */
[----:B------:R-:W-:Y:S01]  /*1d70*/  USHF.L.U32 UR20, UR53, 0x7, URZ ;  /* 0x0000000735147899 */ /* 0x000fe2000800063f */
[----:B---3--:R-:W-:Y:S01]  /*1d80*/  VOTEU.ANY UP1, P1 ;  /* 0x00000000003f7886 */ /* 0x008fe20000820100 */
[----:B------:R-:W-:-:S02]  /*1d90*/  VOTEU.ANY UP3, P1 ;  /* 0x00000000003f7886 */ /* 0x000fc40000860100 */
[----:B------:R-:W-:Y:S02]  /*1da0*/  ULOP3.LUT UR20, UR20, 0x200, URZ, 0xc0, !UPT ;  /* 0x0000020014147892 */ /* 0x000fe4000f8ec03f */
[----:B------:R-:W-:Y:S02]  /*1db0*/  USHF.R.U32.HI UR22, URZ, 0x4, UR22 ;  /* 0x000000043f167899 */ /* 0x000fe40008011616 */
[----:B------:R-:W-:Y:S01]  /*1dc0*/  @UP1 UIADD3 UR13, UR23, 0x30000, URZ ;  /* 0x00030000170d1890 */ /* 0x000fe2000fffe03f */
[----:B------:R-:W-:Y:S01]  /*1dd0*/  @UP1 UMOV UR18, UR6 ;  /* 0x0000000600121c82 */ /* 0x000fe20008000000 */
[----:B------:R-:W-:Y:S01]  /*1de0*/  @UP1 UMOV UR19, UR7 ;  /* 0x0000000700131c82 */ /* 0x000fe20008000000 */
[----:B------:R-:W-:Y:S02]  /*1df0*/  ULEA.HI UR20, UR21, UR20, URZ, 0x1c ;  /* 0x0000001415147291 */ /* 0x000fe4000f8fe03f */
[----:B------:R-:W-:Y:S01]  /*1e00*/  USGXT.U32 UR21, UR22, 0xe ;  /* 0x0000000e1615789a */ /* 0x000fe20008000000 */
[----:B------:R-:W-:Y:S01]  /*1e10*/  BAR.SYNC.DEFER_BLOCKING 0x0 ;  /* 0x0000000000007b1d */ /* 0x000fe20000010000 */
[----:B------:R-:W-:-:S02]  /*1e20*/  ULOP3.LUT UR44, UR20, 0x3fff, URZ, 0xc0, !UPT ;  /* 0x00003fff142c7892 */ /* 0x000fc4000f8ec03f */
[----:B------:R-:W-:-:S03]  /*1e30*/  ULOP3.LUT UR46, UR21, 0x4000000, URZ, 0xfc, !UPT ;  /* 0x04000000152e7892 */ /* 0x000fc6000f8efc3f */
[----:B------:R-:W-:Y:S01]  /*1e40*/  UMOV UR45, 0x40000040 ;  /* 0x40000040002d7882 */ /* 0x000fe20000000000 */
[----:B------:R-:W-:Y:S01]  /*1e50*/  UMOV UR47, 0x40000040 ;  /* 0x40000040002f7882 */ /* 0x000fe20000000000 */
[----:B------:R1:W-:Y:S01]  /*1e60*/  @UP2 UTMALDG.2D [UR8], [UR16] ;  /* 0x00000008100025b4 */ /* 0x0003e20008008000 */
[----:B------:R-:W-:Y:S06]  /*1e70*/  BAR.SYNC.DEFER_BLOCKING 0x0 ;  /* 0x0000000000007b1d */ /* 0x000fec0000010000 */
[----:B------:R1:W-:Y:S02]  /*1e80*/  @UP3 UTMALDG.2D [UR12], [UR18] ;  /* 0x0000000c120035b4 */ /* 0x0003e40008008000 */
[----:B------:R-:W-:Y:S06]  /*1e90*/  BAR.SYNC.DEFER_BLOCKING 0x0 ;  /* 0x0000000000007b1d */ /* 0x000fec0000010000 */
[----:B------:R-:W3:Y:S02]  /*1ea0*/  SYNCS.PHASECHK.TRANS64.TRYWAIT P0, [UR23+0x30000], R2 ;  /* 0x03000002ff0075a7 */ /* 0x000ee40008000157 */
[----:B-1-3--:R-:W-:Y:S05]  /*1eb0*/  @!P0 BRA `(.L_x_48) ;  /* 0x0000000800b08947 */ /* 0x00afea0003800000 */
.L_x_50:
[----:B------:R-:W-:Y:S02]  /*1ec0*/  WARPGROUP.DEPBAR.LE gsb0, 0x0 ;  /* 0x00008000000079c5 */ /* 0x000fe40000010000 */
[----:B------:R-:W-:Y:S01]  /*1ed0*/  WARPGROUP.ARRIVE ;  /* 0x00000000000079c5 */ /* 0x000fe20000000000 */
[----:B------:R-:W-:Y:S01]  /*1ee0*/  UIADD3 UR40, UP0, UR44, 0x2, URZ ;  /* 0x000000022c287890 */ /* 0x000fe2000ff1e03f */
[----:B------:R-:W1:Y:S01]  /*1ef0*/  LDC R2, c[0x0][0x230] ;  /* 0x00008c00ff027b82 */ /* 0x000e620000000800 */
[----:B------:R-:W-:Y:S01]  /*1f00*/  UIADD3 UR42, UP1, UR21, 0x4000080, URZ ;  /* 0x04000080152a7890 */ /* 0x000fe2000ff3e03f */
[----:B------:R-:W-:Y:S02]  /*1f10*/  UMOV UR8, URZ ;  /* 0x0000003f00087c82 */ /* 0x000fe40008000000 */
[----:B------:R-:W-:Y:S01]  /*1f20*/  HGMMA.64x128x16.F32 R88, gdesc[UR44].tnspB, R88 ;  /* 0x41e000002c5879f0 */ /* 0x000fe20008700858 */
[----:B------:R-:W-:Y:S01]  /*1f30*/  UMOV UR9, URZ ;  /* 0x0000003f00097c82 */ /* 0x000fe20008000000 */
[----:B------:R-:W-:-:S02]  /*1f40*/  UIADD3.X UR41, UR8, 0x40000040, URZ, UP0, !UPT ;  /* 0x4000004008297890 */ /* 0x000fc400087fe43f */
[----:B------:R-:W-:Y:S02]  /*1f50*/  UIADD3.X UR43, UR9, 0x40000040, URZ, UP1, !UPT ;  /* 0x40000040092b7890 */ /* 0x000fe40008ffe43f */
[----:B------:R-:W-:Y:S02]  /*1f60*/  UIADD3.64 UR36, UR40, 0x2, URZ ;  /* 0x0000000228247897 */ /* 0x000fe4000fffe03f */
[----:B------:R-:W-:Y:S02]  /*1f70*/  UIADD3.64 UR38, UR42, 0x80, URZ ;  /* 0x000000802a267897 */ /* 0x000fe4000fffe03f */
[----:B------:R-:W-:Y:S02]  /*1f80*/  UIADD3.64 UR32, UR40, 0x4, URZ ;  /* 0x0000000428207897 */ /* 0x000fe4000fffe03f */
[----:B------:R-:W-:Y:S02]  /*1f90*/  UIADD3.64 UR34, UR42, 0x100, URZ ;  /* 0x000001002a227897 */ /* 0x000fe4000fffe03f */
[----:B------:R-:W-:-:S02]  /*1fa0*/  UIADD3.64 UR28, UR40, 0x7fe, URZ ;  /* 0x000007fe281c7897 */ /* 0x000fc4000fffe03f */
[----:B------:R-:W-:Y:S02]  /*1fb0*/  UIADD3.64 UR30, UR42, 0x180, URZ ;  /* 0x000001802a1e7897 */ /* 0x000fe4000fffe03f */
[----:B------:R-:W-:Y:S02]  /*1fc0*/  UIADD3.64 UR24, UR40, 0x800, URZ ;  /* 0x0000080028187897 */ /* 0x000fe4000fffe03f */
[----:B------:R-:W-:Y:S02]  /*1fd0*/  UIADD3.64 UR26, UR42, 0x200, URZ ;  /* 0x000002002a1a7897 */ /* 0x000fe4000fffe03f */
[----:B------:R-:W-:Y:S02]  /*1fe0*/  UIADD3.64 UR20, UR40, 0x802, URZ ;  /* 0x0000080228147897 */ /* 0x000fe4000fffe03f */
[----:B------:R-:W-:Y:S02]  /*1ff0*/  UIADD3.64 UR22, UR42, 0x280, URZ ;  /* 0x000002802a167897 */ /* 0x000fe4000fffe03f */
[----:B------:R-:W-:-:S02]  /*2000*/  UIADD3.64 UR16, UR40, 0x804, URZ ;  /* 0x0000080428107897 */ /* 0x000fc4000fffe03f */
[----:B------:R-:W-:Y:S02]  /*2010*/  UIADD3.64 UR18, UR42, 0x300, URZ ;  /* 0x000003002a127897 */ /* 0x000fe4000fffe03f */
[----:B------:R-:W-:Y:S02]  /*2020*/  UIADD3.64 UR44, UR40, 0x3fe, URZ ;  /* 0x000003fe282c7897 */ /* 0x000fe4000fffe03f */
[----:B------:R-:W-:Y:S02]  /*2030*/  UIADD3 UR15, UR15, 0x80, URZ ;  /* 0x000000800f0f7890 */ /* 0x000fe4000fffe03f */
[----:B------:R-:W-:-:S04]  /*2040*/  UIADD3 UR52, UR52, 0x1, URZ ;  /* 0x0000000134347890 */ /* 0x000fc8000fffe03f */
[----:B-1----:R-:W-:Y:S01]  /*2050*/  ISETP.LE.AND P0, PT, R2, UR15, PT ;  /* 0x0000000f02007c0c */ /* 0x002fe2000bf03270 */
[----:B------:R-:W-:-:S04]  /*2060*/  UISETP.NE.U32.AND UP0, UPT, UR52, 0x2, UPT ;  /* 0x000000023400788c */ /* 0x000fc8000bf05070 */
[----:B------:R-:W-:Y:S02]  /*2070*/  USEL UR8, URZ, 0x1, UP0 ;  /* 0x000000013f087887 */ /* 0x000fe40008000000 */
[----:B------:R-:W-:-:S04]  /*2080*/  USEL UR52, UR52, URZ, UP0 ;  /* 0x0000003f34347287 */ /* 0x000fc80008000000 */
[----:B------:R-:W-:Y:S01]  /*2090*/  LOP3.LUT R13, R13, UR8, RZ, 0x3c, !PT ;  /* 0x000000080d0d7c12 */ /* 0x000fe2000f8e3cff */
[----:B------:R-:W-:-:S12]  /*20a0*/  HGMMA.64x128x16.F32 R88, gdesc[UR40].tnspB, R88 ;  /* 0x41e00000285879f0 */ /* 0x000fd80008700858 */
[----:B------:R-:W-:Y:S01]  /*20b0*/  HGMMA.64x128x16.F32 R88, gdesc[UR36].tnspB, R88 ;  /* 0x41e00000245879f0 */ /* 0x000fe20008700858 */
[----:B------:R-:W-:-:S11]  /*20c0*/  UIADD3.64 UR36, UR40, 0x402, URZ ;  /* 0x0000040228247897 */ /* 0x000fd6000fffe03f */
        /* <DEDUP_REMOVED lines=11> */
[----:B------:R-:W-:Y:S01]  /*2180*/  UIADD3.64 UR44, UR40, 0x400, URZ ;  /* 0x00000400282c7897 */ /* 0x000fe2000fffe03f */
[----:B------:R-:W-:Y:S01]  /*2190*/  UMOV UR46, UR42 ;  /* 0x0000002a002e7c82 */ /* 0x000fe20008000000 */
[----:B------:R-:W-:-:S09]  /*21a0*/  UMOV UR47, UR43 ;  /* 0x0000002b002f7c82 */ /* 0x000fd20008000000 */
[----:B------:R-:W-:-:S12]  /*21b0*/  HGMMA.64x128x16.F32 R24, gdesc[UR44].tnspB, R24 ;  /* 0x41e000002c1879f0 */ /* 0x000fd80008700818 */
[----:B------:R-:W-:-:S12]  /*21c0*/  HGMMA.64x128x16.F32 R24, gdesc[UR36].tnspB, R24 ;  /* 0x41e00000241879f0 */ /* 0x000fd80008700818 */
[----:B------:R-:W-:-:S12]  /*21d0*/  HGMMA.64x128x16.F32 R24, gdesc[UR32].tnspB, R24 ;  /* 0x41e00000201879f0 */ /* 0x000fd80008700818 */
[----:B------:R-:W-:-:S12]  /*21e0*/  HGMMA.64x128x16.F32 R24, gdesc[UR28].tnspB, R24 ;  /* 0x41e000001c1879f0 */ /* 0x000fd80008700818 */
[----:B------:R-:W-:-:S12]  /*21f0*/  HGMMA.64x128x16.F32 R24, gdesc[UR24].tnspB, R24 ;  /* 0x41e00000181879f0 */ /* 0x000fd80008700818 */
[----:B------:R-:W-:-:S12]  /*2200*/  HGMMA.64x128x16.F32 R24, gdesc[UR20].tnspB, R24 ;  /* 0x41e00000141879f0 */ /* 0x000fd80008700818 */
[----:B------:R-:W-:Y:S01]  /*2210*/  HGMMA.64x128x16.F32 R24, gdesc[UR16].tnspB, R24, gsb0 ;  /* 0x41e00000101879f0 */ /* 0x000fe20008000818 */
[----:B------:R-:W-:Y:S05]  /*2220*/  @!P0 BRA `(.L_x_49) ;  /* 0xfffffff800708947 */ /* 0x000fea000383ffff */
.L_x_47:
[----:B------:R-:W-:Y:S02]  /*2230*/  WARPGROUP.DEPBAR.LE gsb0, 0x0 ;  /* 0x00008000000079c5 */ /* 0x000fe40000010000 */
[----:B------:R-:W-:Y:S01]  /*2240*/  BAR.SYNC.DEFER_BLOCKING 0x0 ;  /* 0x0000000000007b1d */ /* 0x000fe20000010000 */
[C---:B-1----:R-:W-:Y:S01]  /*2250*/  IMAD.SHL.U32 R2, R0.reuse, 0x80, RZ ;  /* 0x0000008000027824 */ /* 0x042fe200078e00ff */
[----:B------:R-:W-:Y:S01]  /*2260*/  F2FP.F16.F32.PACK_AB R88, R89, R88 ;  /* 0x000000585958723e */ /* 0x000fe200000000ff */
[----:B------:R-:W-:Y:S01]  /*2270*/  IMAD.SHL.U32 R3, R0, 0x10, RZ ;  /* 0x0000001000037824 */ /* 0x000fe200078e00ff */
[----:B------:R-:W-:Y:S02]  /*2280*/  F2FP.F16.F32.PACK_AB R89, R91, R90 ;  /* 0x0000005a5b59723e */ /* 0x000fe400000000ff */
[----:B------:R-:W-:Y:S02]  /*2290*/  ELECT P0, URZ, PT ;  /* 0x00000000003f782f */ /* 0x000fe40003800000 */
[----:B------:R-:W-:Y:S01]  /*22a0*/  LOP3.LUT R2, R2, 0x780, RZ, 0xc0, !PT ;  /* 0x0000078002027812 */ /* 0x000fe200078ec0ff */
[----:B------:R-:W-:Y:S01]  /*22b0*/  ULOP3.LUT UR53, UR53, 0x1, URZ, 0xc0, !UPT ;  /* 0x0000000135357892 */ /* 0x000fe2000f8ec03f */
[----:B------:R-:W-:-:S02]  /*22c0*/  F2FP.F16.F32.PACK_AB R120, R121, R120 ;  /* 0x000000787978723e */ /* 0x000fc400000000ff */
[----:B------:R-:W-:Y:S01]  /*22d0*/  LOP3.LUT R3, R2, 0x70, R3, 0xf8, !PT ;  /* 0x0000007002037812 */ /* 0x000fe200078ef803 */
[----:B------:R-:W-:Y:S01]  /*22e0*/  ULEA UR52, UR53, UR55, 0xf ;  /* 0x0000003735347291 */ /* 0x000fe2000f8e783f */
[----:B------:R-:W-:Y:S01]  /*22f0*/  F2FP.F16.F32.PACK_AB R90, R93, R92 ;  /* 0x0000005c5d5a723e */ /* 0x000fe200000000ff */
[----:B------:R-:W-:Y:S01]  /*2300*/  ULEA UR53, UR53, UR54, 0x6 ;  /* 0x0000003635357291 */ /* 0x000fe2000f8e303f */
[----:B------:R-:W-:Y:S01]  /*2310*/  LOP3.LUT R3, R3, 0x10, R0, 0x78, !PT ;  /* 0x0000001003037812 */ /* 0x000fe200078e7800 */
[----:B------:R-:W-:Y:S01]  /*2320*/  IMAD.SHL.U32 R0, R0, 0x40, RZ ;  /* 0x0000004000007824 */ /* 0x000fe200078e00ff */
[----:B------:R-:W-:Y:S01]  /*2330*/  F2FP.F16.F32.PACK_AB R91, R95, R94 ;  /* 0x0000005e5f5b723e */ /* 0x000fe200000000ff */
[----:B------:R-:W-:Y:S01]  /*2340*/  UMOV UR54, UR11 ;  /* 0x0000000b00367c82 */ /* 0x000fe20008000000 */
[----:B------:R-:W-:Y:S02]  /*2350*/  F2FP.F16.F32.PACK_AB R121, R123, R122 ;  /* 0x0000007a7b79723e */ /* 0x000fe400000000ff */
[----:B------:R-:W-:-:S02]  /*2360*/  LOP3.LUT R0, R3, 0x3800, R0, 0xf8, !PT ;  /* 0x0000380003007812 */ /* 0x000fc400078ef800 */
[----:B------:R-:W-:Y:S01]  /*2370*/  F2FP.F16.F32.PACK_AB R24, R25, R24 ;  /* 0x000000181918723e */ /* 0x000fe200000000ff */
[----:B------:R-:W1:Y:S02]  /*2380*/  @!P2 SYNCS.CCTL.IV [UR55+0x30000] ;  /* 0x03000000ff00a9b1 */ /* 0x000e640008000037 */
[----:B-1----:R-:W-:Y:S01]  /*2390*/  BAR.SYNC.DEFER_BLOCKING 0x0 ;  /* 0x0000000000007b1d */ /* 0x002fe20000010000 */
[C---:B------:R-:W-:Y:S01]  /*23a0*/  LOP3.LUT R3, R0.reuse, 0x20, RZ, 0x3c, !PT ;  /* 0x0000002000037812 */ /* 0x040fe200078e3cff */
[----:B------:R-:W-:Y:S01]  /*23b0*/  VIADD R2, R0, UR55 ;  /* 0x0000003700027c36 */ /* 0x000fe20008000000 */
[----:B------:R-:W-:Y:S02]  /*23c0*/  F2FP.F16.F32.PACK_AB R122, R125, R124 ;  /* 0x0000007c7d7a723e */ /* 0x000fe400000000ff */
[----:B------:R-:W-:Y:S01]  /*23d0*/  F2FP.F16.F32.PACK_AB R123, R127, R126 ;  /* 0x0000007e7f7b723e */ /* 0x000fe200000000ff */
[----:B------:R-:W-:Y:S01]  /*23e0*/  VIADD R3, R3, UR55 ;  /* 0x0000003703037c36 */ /* 0x000fe20008000000 */
[----:B------:R-:W-:-:S02]  /*23f0*/  F2FP.F16.F32.PACK_AB R25, R27, R26 ;  /* 0x0000001a1b19723e */ /* 0x000fc400000000ff */
[----:B------:R-:W-:Y:S02]  /*2400*/  F2FP.F16.F32.PACK_AB R56, R57, R56 ;  /* 0x000000383938723e */ /* 0x000fe400000000ff */
[----:B------:R-:W-:Y:S02]  /*2410*/  F2FP.F16.F32.PACK_AB R96, R97, R96 ;  /* 0x000000606160723e */ /* 0x000fe400000000ff */
[----:B------:R-:W-:Y:S02]  /*2420*/  F2FP.F16.F32.PACK_AB R26, R29, R28 ;  /* 0x0000001c1d1a723e */ /* 0x000fe400000000ff */
[----:B------:R-:W-:Y:S02]  /*2430*/  F2FP.F16.F32.PACK_AB R27, R31, R30 ;  /* 0x0000001e1f1b723e */ /* 0x000fe400000000ff */
[----:B------:R-:W-:Y:S02]  /*2440*/  F2FP.F16.F32.PACK_AB R57, R59, R58 ;  /* 0x0000003a3b39723e */ /* 0x000fe400000000ff */
[----:B------:R-:W-:-:S02]  /*2450*/  F2FP.F16.F32.PACK_AB R97, R99, R98 ;  /* 0x000000626361723e */ /* 0x000fc400000000ff */
[----:B------:R-:W-:Y:S02]  /*2460*/  F2FP.F16.F32.PACK_AB R128, R129, R128 ;  /* 0x000000808180723e */ /* 0x000fe400000000ff */
[----:B------:R-:W-:Y:S01]  /*2470*/  F2FP.F16.F32.PACK_AB R58, R61, R60 ;  /* 0x0000003c3d3a723e */ /* 0x000fe200000000ff */
[----:B------:R-:W1:Y:S01]  /*2480*/  @!P2 SYNCS.CCTL.IV [UR55+0x30008] ;  /* 0x03000800ff00a9b1 */ /* 0x000e620008000037 */
[----:B------:R-:W-:Y:S01]  /*2490*/  F2FP.F16.F32.PACK_AB R59, R63, R62 ;  /* 0x0000003e3f3b723e */ /* 0x000fe200000000ff */
[----:B-1----:R-:W-:Y:S01]  /*24a0*/  STSM.16.M88.4 [R2], R88 ;  /* 0x0000005802007844 */ /* 0x002fe20000000200 */
[----:B------:R-:W-:Y:S02]  /*24b0*/  LOP3.LUT R4, R0, 0x40, RZ, 0x3c, !PT ;  /* 0x0000004000047812 */ /* 0x000fe400078e3cff */
[----:B------:R-:W-:Y:S01]  /*24c0*/  F2FP.F16.F32.PACK_AB R98, R101, R100 ;  /* 0x000000646562723e */ /* 0x000fe200000000ff */
[----:B------:R-:W-:Y:S01]  /*24d0*/  STSM.16.M88.4 [R2+0x8000], R120 ;  /* 0x0080007802007844 */ /* 0x000fe20000000200 */
[----:B------:R-:W-:Y:S01]  /*24e0*/  F2FP.F16.F32.PACK_AB R99, R103, R102 ;  /* 0x000000666763723e */ /* 0x000fe200000000ff */
[----:B------:R-:W-:Y:S01]  /*24f0*/  VIADD R4, R4, UR55 ;  /* 0x0000003704047c36 */ /* 0x000fe20008000000 */
[----:B------:R-:W-:Y:S01]  /*2500*/  F2FP.F16.F32.PACK_AB R129, R131, R130 ;  /* 0x000000828381723e */ /* 0x000fe200000000ff */
[----:B------:R-:W-:Y:S01]  /*2510*/  STSM.16.M88.4 [R2+0x4000], R24 ;  /* 0x0040001802007844 */ /* 0x000fe20000000200 */
[----:B------:R-:W-:-:S02]  /*2520*/  F2FP.F16.F32.PACK_AB R32, R33, R32 ;  /* 0x000000202120723e */ /* 0x000fc400000000ff */
[----:B------:R-:W-:Y:S01]  /*2530*/  F2FP.F16.F32.PACK_AB R130, R133, R132 ;  /* 0x000000848582723e */ /* 0x000fe200000000ff */
[----:B------:R-:W-:Y:S01]  /*2540*/  STSM.16.M88.4 [R2+0xc000], R56 ;  /* 0x00c0003802007844 */ /* 0x000fe20000000200 */
[----:B------:R-:W-:Y:S02]  /*2550*/  F2FP.F16.F32.PACK_AB R131, R135, R134 ;  /* 0x000000868783723e */ /* 0x000fe400000000ff */
[----:B------:R-:W-:Y:S01]  /*2560*/  F2FP.F16.F32.PACK_AB R33, R35, R34 ;  /* 0x000000222321723e */ /* 0x000fe200000000ff */
[----:B------:R-:W-:Y:S01]  /*2570*/  STSM.16.M88.4 [R3], R96 ;  /* 0x0000006003007844 */ /* 0x000fe20000000200 */
[----:B------:R-:W-:Y:S02]  /*2580*/  F2FP.F16.F32.PACK_AB R64, R65, R64 ;  /* 0x000000404140723e */ /* 0x000fe400000000ff */
[----:B------:R-:W-:Y:S01]  /*2590*/  F2FP.F16.F32.PACK_AB R104, R105, R104 ;  /* 0x000000686968723e */ /* 0x000fe200000000ff */
[----:B------:R-:W-:Y:S01]  /*25a0*/  STSM.16.M88.4 [R3+0x8000], R128 ;  /* 0x0080008003007844 */ /* 0x000fe20000000200 */
[----:B------:R-:W-:-:S02]  /*25b0*/  F2FP.F16.F32.PACK_AB R34, R37, R36 ;  /* 0x000000242522723e */ /* 0x000fc400000000ff */
[----:B------:R-:W-:Y:S02]  /*25c0*/  F2FP.F16.F32.PACK_AB R35, R39, R38 ;  /* 0x000000262723723e */ /* 0x000fe400000000ff */
[----:B------:R-:W-:Y:S02]  /*25d0*/  F2FP.F16.F32.PACK_AB R65, R67, R66 ;  /* 0x000000424341723e */ /* 0x000fe400000000ff */
[----:B------:R-:W-:Y:S01]  /*25e0*/  F2FP.F16.F32.PACK_AB R105, R107, R106 ;  /* 0x0000006a6b69723e */ /* 0x000fe200000000ff */
[----:B------:R-:W-:Y:S01]  /*25f0*/  STSM.16.M88.4 [R3+0x4000], R32 ;  /* 0x0040002003007844 */ /* 0x000fe20000000200 */
[----:B------:R-:W-:Y:S02]  /*2600*/  F2FP.F16.F32.PACK_AB R136, R137, R136 ;  /* 0x000000888988723e */ /* 0x000fe400000000ff */
[----:B------:R-:W-:Y:S02]  /*2610*/  F2FP.F16.F32.PACK_AB R66, R69, R68 ;  /* 0x000000444542723e */ /* 0x000fe400000000ff */
[----:B------:R-:W-:-:S02]  /*2620*/  F2FP.F16.F32.PACK_AB R67, R71, R70 ;  /* 0x000000464743723e */ /* 0x000fc400000000ff */
[----:B------:R-:W-:Y:S02]  /*2630*/  LOP3.LUT R0, R0, 0x60, RZ, 0x3c, !PT ;  /* 0x0000006000007812 */ /* 0x000fe400078e3cff */
[----:B------:R-:W-:Y:S01]  /*2640*/  F2FP.F16.F32.PACK_AB R106, R109, R108 ;  /* 0x0000006c6d6a723e */ /* 0x000fe200000000ff */
[----:B------:R-:W-:Y:S01]  /*2650*/  STSM.16.M88.4 [R3+0xc000], R64 ;  /* 0x00c0004003007844 */ /* 0x000fe20000000200 */
[----:B------:R-:W-:Y:S01]  /*2660*/  F2FP.F16.F32.PACK_AB R107, R111, R110 ;  /* 0x0000006e6f6b723e */ /* 0x000fe200000000ff */
[----:B------:R-:W-:Y:S01]  /*2670*/  VIADD R0, R0, UR55 ;  /* 0x0000003700007c36 */ /* 0x000fe20008000000 */
[----:B------:R-:W-:Y:S02]  /*2680*/  F2FP.F16.F32.PACK_AB R137, R139, R138 ;  /* 0x0000008a8b89723e */ /* 0x000fe400000000ff */
[----:B------:R-:W-:Y:S01]  /*2690*/  F2FP.F16.F32.PACK_AB R40, R41, R40 ;  /* 0x000000282928723e */ /* 0x000fe200000000ff */
[----:B------:R-:W-:Y:S01]  /*26a0*/  STSM.16.M88.4 [R4], R104 ;  /* 0x0000006804007844 */ /* 0x000fe20000000200 */
        /* <DEDUP_REMOVED lines=8> */
[----:B------:R-:W-:Y:S02]  /*2730*/  F2FP.F16.F32.PACK_AB R73, R75, R74 ;  /* 0x0000004a4b49723e */ /* 0x000fe400000000ff */
[----:B------:R-:W-:Y:S01]  /*2740*/  F2FP.F16.F32.PACK_AB R113, R115, R114 ;  /* 0x000000727371723e */ /* 0x000fe200000000ff */
[----:B------:R-:W-:Y:S01]  /*2750*/  STSM.16.M88.4 [R4+0x4000], R40 ;  /* 0x0040002804007844 */ /* 0x000fe20000000200 */
[----:B------:R-:W-:Y:S02]  /*2760*/  F2FP.F16.F32.PACK_AB R144, R145, R144 ;  /* 0x000000909190723e */ /* 0x000fe400000000ff */
[----:B------:R-:W-:Y:S02]  /*2770*/  F2FP.F16.F32.PACK_AB R74, R77, R76 ;  /* 0x0000004c4d4a723e */ /* 0x000fe400000000ff */
[----:B------:R-:W-:Y:S02]  /*2780*/  F2FP.F16.F32.PACK_AB R75, R79, R78 ;  /* 0x0000004e4f4b723e */ /* 0x000fe400000000ff */
[----:B------:R-:W-:-:S02]  /*2790*/  F2FP.F16.F32.PACK_AB R114, R117, R116 ;  /* 0x000000747572723e */ /* 0x000fc400000000ff */
[----:B------:R-:W-:Y:S01]  /*27a0*/  F2FP.F16.F32.PACK_AB R115, R119, R118 ;  /* 0x000000767773723e */ /* 0x000fe200000000ff */
[----:B------:R-:W-:Y:S01]  /*27b0*/  STSM.16.M88.4 [R4+0xc000], R72 ;  /* 0x00c0004804007844 */ /* 0x000fe20000000200 */
[----:B------:R-:W-:Y:S02]  /*27c0*/  F2FP.F16.F32.PACK_AB R145, R147, R146 ;  /* 0x000000929391723e */ /* 0x000fe400000000ff */
[----:B------:R-:W-:Y:S01]  /*27d0*/  F2FP.F16.F32.PACK_AB R48, R49, R48 ;  /* 0x000000303130723e */ /* 0x000fe200000000ff */
[----:B------:R-:W-:Y:S01]  /*27e0*/  STSM.16.M88.4 [R0], R112 ;  /* 0x0000007000007844 */ /* 0x000fe20000000200 */
[----:B------:R-:W-:Y:S02]  /*27f0*/  F2FP.F16.F32.PACK_AB R146, R149, R148 ;  /* 0x000000949592723e */ /* 0x000fe400000000ff */
[----:B------:R-:W-:Y:S02]  /*2800*/  F2FP.F16.F32.PACK_AB R147, R151, R150 ;  /* 0x000000969793723e */ /* 0x000fe400000000ff */
[----:B------:R-:W-:-:S02]  /*2810*/  F2FP.F16.F32.PACK_AB R49, R51, R50 ;  /* 0x000000323331723e */ /* 0x000fc400000000ff */
[----:B------:R-:W-:Y:S01]  /*2820*/  F2FP.F16.F32.PACK_AB R80, R81, R80 ;  /* 0x000000505150723e */ /* 0x000fe200000000ff */
[----:B------:R-:W-:Y:S01]  /*2830*/  STSM.16.M88.4 [R0+0x8000], R144 ;  /* 0x0080009000007844 */ /* 0x000fe20000000200 */
[----:B------:R-:W-:Y:S02]  /*2840*/  F2FP.F16.F32.PACK_AB R50, R53, R52 ;  /* 0x000000343532723e */ /* 0x000fe400000000ff */
[----:B------:R-:W-:Y:S02]  /*2850*/  F2FP.F16.F32.PACK_AB R51, R55, R54 ;  /* 0x000000363733723e */ /* 0x000fe400000000ff */
[----:B------:R-:W-:Y:S02]  /*2860*/  F2FP.F16.F32.PACK_AB R81, R83, R82 ;  /* 0x000000525351723e */ /* 0x000fe400000000ff */
[----:B------:R-:W-:Y:S01]  /*2870*/  F2FP.F16.F32.PACK_AB R82, R85, R84 ;  /* 0x000000545552723e */ /* 0x000fe200000000ff */
[----:B------:R-:W-:Y:S01]  /*2880*/  STSM.16.M88.4 [R0+0x4000], R48 ;  /* 0x0040003000007844 */ /* 0x000fe20000000200 */
[----:B------:R-:W-:-:S02]  /*2890*/  F2FP.F16.F32.PACK_AB R83, R87, R86 ;  /* 0x000000565753723e */ /* 0x000fc400000000ff */
[----:B------:R-:W-:-:S03]  /*28a0*/  ISETP.LT.U32.AND P0, PT, R6, 0x40, P0 ;  /* 0x000000400600780c */ /* 0x000fc60000701070 */
[----:B------:R-:W-:Y:S01]  /*28b0*/  STSM.16.M88.4 [R0+0xc000], R80 ;  /* 0x00c0005000007844 */ /* 0x000fe20000000200 */
[----:B------:R1:W-:Y:S06]  /*28c0*/  MEMBAR.ALL.CTA ;  /* 0x0000000000007992 */ /* 0x0003ec0000008000 */
[----:B-1----:R-:W1:Y:S03]  /*28d0*/  FENCE.VIEW.ASYNC.S ;  /* 0x00000000000073c6 */ /* 0x002e660000000000 */
[----:B-1----:R-:W-:Y:S01]  /*28e0*/  VOTEU.ANY UP0, P0 ;  /* 0x00000000003f7886 */ /* 0x002fe20000000100 */
[----:B------:R-:W-:-:S04]  /*28f0*/  VOTEU.ANY UP1, P0 ;  /* 0x00000000003f7886 */ /* 0x000fc80000020100 */
[----:B---3--:R-:W-:Y:S01]  /*2900*/  @UP0 UMOV UR8, UR48 ;  /* 0x0000003000080c82 */ /* 0x008fe20008000000 */
[----:B------:R-:W-:Y:S01]  /*2910*/  @UP0 UMOV UR9, UR49 ;  /* 0x0000003100090c82 */ /* 0x000fe20008000000 */
[----:B------:R-:W-:Y:S06]  /*2920*/  BAR.SYNC.DEFER_BLOCKING 0x0 ;  /* 0x0000000000007b1d */ /* 0x000fec0000010000 */
[----:B------:R1:W-:Y:S01]  /*2930*/  @UP1 UTMASTG.2D [UR52], [UR8] ;  /* 0x00000034080013b5 */ /* 0x0003e20008008000 */
[----:B------:R0:W-:Y:S01]  /*2940*/  UTMACMDFLUSH ;  /* 0x00000000000079b7 */ /* 0x0001e20000000000 */
[----:B------:R-:W-:-:S04]  /*2950*/  DEPBAR.LE SB0, 0x0 ;  /* 0x000080000000791a */ /* 0x000fc80000000000 */
[----:B------:R-:W-:Y:S06]  /*2960*/  BAR.SYNC.DEFER_BLOCKING 0x0 ;  /* 0x0000000000007b1d */ /* 0x000fec0000010000 */
[----:B-1----:R-:W-:Y:S05]  /*2970*/  EXIT ;  /* 0x000000000000794d */ /* 0x002fea0003800000 */
.L_x_48:
[----:B------:R-:W1:Y:S02]  /*2980*/  SYNCS.PHASECHK.TRANS64.TRYWAIT P0, [UR23+0x30000], R2 ;  /* 0x03000002ff0075a7 */ /* 0x000e640008000157 */
[----:B-1----:R-:W-:Y:S05]  /*2990*/  @!P0 BRA `(.L_x_48) ;  /* 0xfffffffc00f88947 */ /* 0x002fea000383ffff */
[----:B------:R-:W-:Y:S05]  /*29a0*/  BRA `(.L_x_50) ;  /* 0xfffffff400447947 */ /* 0x000fea000383ffff */
.L_x_51:
[----:B------:R-:W-:-:S00]  /*29b0*/  BRA `(.L_x_51) ;  /* 0xfffffffc00fc7947 */ /* 0x000fc0000383ffff */
[----:B------:R-:W-:-:S00]  /*29c0*/  NOP ;  /* 0x0000000000007918 */ /* 0x000fc00000000000 */
        /* <DEDUP_REMOVED lines=11> */
.L_x_52:


//--------------------- .nv.shared.gluon_wgmma    --------------------------
	.section	.nv.shared.gluon_wgmma,"aw",@nobits
	.sectionflags	@""
	.align	16
	.zero		1024


//--------------------- .nv.shared.reserved.0     --------------------------
	.section	.nv.shared.reserved.0,"aw",@nobits
	.weak		__nv_reservedSMEM_offset_0_alias
	.size		__nv_reservedSMEM_offset_0_alias, 0, 0
	.other		__nv_reservedSMEM_offset_0_alias,@"STO_CUDA_RESERVED_SHARED STV_DEFAULT"
__nv_reservedSMEM_offset_0_alias:
	.zero		0


//--------------------- .nv.constant0.gluon_wgmma --------------------------
	.section	.nv.constant0.gluon_wgmma,"a",@progbits
	.sectionflags	@""
	.align	4
.nv.constant0.gluon_wgmma:
	.zero		608


//--------------------- SYMBOLS --------------------------

	.type		.nv.reservedSmem.offset0,@object
	.size		.nv.reservedSmem.offset0,0x4
